def matmul_kernel(
    a_ptr,
    b_ptr,
    c_ptr,
    M,
    N,
    K,
    stride_am,
    stride_ak,
    stride_bk,
    stride_bn,
    stride_cm,
    stride_cn,
    BLOCK_M: tl.constexpr,
    BLOCK_N: tl.constexpr,
    BLOCK_K: tl.constexpr,
    GROUP_M: tl.constexpr,
):
    pid = tl.program_id(axis=0)
    num_pid_m = tl.cdiv(M, BLOCK_M)
    num_pid_n = tl.cdiv(N, BLOCK_N)
    num_pid_in_group = GROUP_M * num_pid_n
    group_id = pid // num_pid_in_group
    first_pid_m = group_id * GROUP_M
    group_size_m = min(num_pid_m - first_pid_m, GROUP_M)
    pid_m = first_pid_m + ((pid % num_pid_in_group) % group_size_m)
    pid_n = (pid % num_pid_in_group) // group_size_m

    offs_am = (pid_m * BLOCK_M + tl.arange(0, BLOCK_M)) % M
    offs_bn = (pid_n * BLOCK_N + tl.arange(0, BLOCK_N)) % N
    offs_k = tl.arange(0, BLOCK_K)
    a_ptrs = a_ptr + offs_am[:, None] * stride_am + offs_k[None, :] * stride_ak
    b_ptrs = b_ptr + offs_k[:, None] * stride_bk + offs_bn[None, :] * stride_bn

    acc = tl.zeros((BLOCK_M, BLOCK_N), dtype=tl.float32)
    for kk in range(0, tl.cdiv(K, BLOCK_K)):
        a = tl.load(a_ptrs, mask=offs_k[None, :] < K - kk * BLOCK_K, other=0.0)
        b = tl.load(b_ptrs, mask=offs_k[:, None] < K - kk * BLOCK_K, other=0.0)
        acc = tl.dot(a, b, acc)
        a_ptrs += BLOCK_K * stride_ak
        b_ptrs += BLOCK_K * stride_bk

    c = acc.to(c_ptr.dtype.element_ty)
    offs_cm = pid_m * BLOCK_M + tl.arange(0, BLOCK_M)
    offs_cn = pid_n * BLOCK_N + tl.arange(0, BLOCK_N)
    c_ptrs = c_ptr + offs_cm[:, None] * stride_cm + offs_cn[None, :] * stride_cn
    mask = (offs_cm[:, None] < M) & (offs_cn[None, :] < N)
    tl.store(c_ptrs, c, mask=mask)

# config = {"BLOCK_K": 32, "BLOCK_M": 256, "BLOCK_N": 64, "GROUP_M": 8, "arch": "sm_90", "dtype": "fp8e4m3", "num_ctas": 1, "num_stages": 4, "num_warps": 8}
# arch = sm_90


// ===== COMPILED SASS (sm_90a) =====

	.target	sm_90a

	.elftype	@"ET_EXEC"


//--------------------- .note.nv.tkinfo           --------------------------
	.section	.note.nv.tkinfo,"",@"SHT_NOTE"
	.sectionflags	@"SHF_NOTE_NV_TKINFO"
	.tkinfo
        /*0018*/ 	.word	0x00000002
        /*0030*/ 	.string	""
        /*0030*/ 	.string	"ptxas"
        /*0030*/ 	.string	"Cuda compilation tools, release 13.0, V13.0.88"
        /*0030*/ 	.string	"Build cuda_13.0.r13.0/compiler.36424714_0"
        /*0030*/ 	.string	"-v  -suppress-debug-info  -lineinfo  -arch sm_90a "



//--------------------- .note.nv.cuinfo           --------------------------
	.section	.note.nv.cuinfo,"",@"SHT_NOTE"
	.sectionflags	@"SHF_NOTE_NV_CUINFO"
        /*0018*/ 	.short	0x0002
        /*001a*/ 	.short	0x005a
        /*001c*/ 	.short	0x0082
	.zero		2


//--------------------- .nv.info                  --------------------------
	.section	.nv.info,"",@"SHT_CUDA_INFO"
	.align	4


	//----- nvinfo : EIATTR_REGCOUNT
	.align		4
        /*0000*/ 	.byte	0x04, 0x2f
        /*0002*/ 	.short	(.L_1 - .L_0)
	.align		4
.L_0:
        /*0004*/ 	.word	index@(matmul_kernel)
        /*0008*/ 	.word	0x000000c2


	//----- nvinfo : EIATTR_FRAME_SIZE
	.align		4
.L_1:
        /*000c*/ 	.byte	0x04, 0x11
        /*000e*/ 	.short	(.L_3 - .L_2)
	.align		4
.L_2:
        /*0010*/ 	.word	index@(matmul_kernel)
        /*0014*/ 	.word	0x00000000


	//----- nvinfo : EIATTR_MIN_STACK_SIZE
	.align		4
.L_3:
        /*0018*/ 	.byte	0x04, 0x12
        /*001a*/ 	.short	(.L_5 - .L_4)
	.align		4
.L_4:
        /*001c*/ 	.word	index@(matmul_kernel)
        /*0020*/ 	.word	0x00000000
.L_5:


//--------------------- .nv.compat                --------------------------
	.section	.nv.compat,"",@"SHT_CUDA_COMPAT_INFO"
	.align	4
        /*0000*/ 	.byte	0x02, 0x09, 0x01, 0x00, 0x02, 0x02, 0x04, 0x00, 0x02, 0x05, 0x05, 0x00, 0x03, 0x07, 0x01, 0x01
        /*0010*/ 	.byte	0x02, 0x03, 0x00, 0x00, 0x02, 0x06, 0x01, 0x00, 0x04, 0x0b, 0x08, 0x00, 0x00, 0x00, 0x00, 0x00
        /*0020*/ 	.byte	0x00, 0x00, 0x00, 0x00


//--------------------- .nv.info.matmul_kernel    --------------------------
	.section	.nv.info.matmul_kernel,"",@"SHT_CUDA_INFO"
	.sectionflags	@""
	.align	4


	//----- nvinfo : EIATTR_CUDA_API_VERSION
	.align		4
        /*0000*/ 	.byte	0x04, 0x37
        /*0002*/ 	.short	(.L_7 - .L_6)
.L_6:
        /*0004*/ 	.word	0x00000082


	//----- nvinfo : EIATTR_KPARAM_INFO
	.align		4
.L_7:
        /*0008*/ 	.byte	0x04, 0x17
        /*000a*/ 	.short	(.L_9 - .L_8)
.L_8:
        /*000c*/ 	.word	0x00000000
        /*0010*/ 	.short	0x000d
        /*0012*/ 	.short	0x0048
        /*0014*/ 	.byte	0x00, 0xf4, 0x21, 0x00


	//----- nvinfo : EIATTR_KPARAM_INFO
	.align		4
.L_9:
        /*0018*/ 	.byte	0x04, 0x17
        /*001a*/ 	.short	(.L_11 - .L_10)
.L_10:
        /*001c*/ 	.word	0x00000000
        /*0020*/ 	.short	0x000c
        /*0022*/ 	.short	0x0040
        /*0024*/ 	.byte	0x00, 0xf4, 0x21, 0x00


	//----- nvinfo : EIATTR_KPARAM_INFO
	.align		4
.L_11:
        /*0028*/ 	.byte	0x04, 0x17
        /*002a*/ 	.short	(.L_13 - .L_12)
.L_12:
        /*002c*/ 	.word	0x00000000
        /*0030*/ 	.short	0x000b
        /*0032*/ 	.short	0x0038
        /*0034*/ 	.byte	0x00, 0xf0, 0x11, 0x00


	//----- nvinfo : EIATTR_KPARAM_INFO
	.align		4
.L_13:
        /*0038*/ 	.byte	0x04, 0x17
        /*003a*/ 	.short	(.L_15 - .L_14)
.L_14:
        /*003c*/ 	.word	0x00000000
        /*0040*/ 	.short	0x000a
        /*0042*/ 	.short	0x0034
        /*0044*/ 	.byte	0x00, 0xf0, 0x11, 0x00


	//----- nvinfo : EIATTR_KPARAM_INFO
	.align		4
.L_15:
        /*0048*/ 	.byte	0x04, 0x17
        /*004a*/ 	.short	(.L_17 - .L_16)
.L_16:
        /*004c*/ 	.word	0x00000000
        /*0050*/ 	.short	0x0009
        /*0052*/ 	.short	0x0030
        /*0054*/ 	.byte	0x00, 0xf0, 0x11, 0x00


	//----- nvinfo : EIATTR_KPARAM_INFO
	.align		4
.L_17:
        /*0058*/ 	.byte	0x04, 0x17
        /*005a*/ 	.short	(.L_19 - .L_18)
.L_18:
        /*005c*/ 	.word	0x00000000
        /*0060*/ 	.short	0x0008
        /*0062*/ 	.short	0x002c
        /*0064*/ 	.byte	0x00, 0xf0, 0x11, 0x00


	//----- nvinfo : EIATTR_KPARAM_INFO
	.align		4
.L_19:
        /*0068*/ 	.byte	0x04, 0x17
        /*006a*/ 	.short	(.L_21 - .L_20)
.L_20:
        /*006c*/ 	.word	0x00000000
        /*0070*/ 	.short	0x0007
        /*0072*/ 	.short	0x0028
        /*0074*/ 	.byte	0x00, 0xf0, 0x11, 0x00


	//----- nvinfo : EIATTR_KPARAM_INFO
	.align		4
.L_21:
        /*0078*/ 	.byte	0x04, 0x17
        /*007a*/ 	.short	(.L_23 - .L_22)
.L_22:
        /*007c*/ 	.word	0x00000000
        /*0080*/ 	.short	0x0006
        /*0082*/ 	.short	0x0024
        /*0084*/ 	.byte	0x00, 0xf0, 0x11, 0x00


	//----- nvinfo : EIATTR_KPARAM_INFO
	.align		4
.L_23:
        /*0088*/ 	.byte	0x04, 0x17
        /*008a*/ 	.short	(.L_25 - .L_24)
.L_24:
        /*008c*/ 	.word	0x00000000
        /*0090*/ 	.short	0x0005
        /*0092*/ 	.short	0x0020
        /*0094*/ 	.byte	0x00, 0xf0, 0x11, 0x00


	//----- nvinfo : EIATTR_KPARAM_INFO
	.align		4
.L_25:
        /*0098*/ 	.byte	0x04, 0x17
        /*009a*/ 	.short	(.L_27 - .L_26)
.L_26:
        /*009c*/ 	.word	0x00000000
        /*00a0*/ 	.short	0x0004
        /*00a2*/ 	.short	0x001c
        /*00a4*/ 	.byte	0x00, 0xf0, 0x11, 0x00


	//----- nvinfo : EIATTR_KPARAM_INFO
	.align		4
.L_27:
        /*00a8*/ 	.byte	0x04, 0x17
        /*00aa*/ 	.short	(.L_29 - .L_28)
.L_28:
        /*00ac*/ 	.word	0x00000000
        /*00b0*/ 	.short	0x0003
        /*00b2*/ 	.short	0x0018
        /*00b4*/ 	.byte	0x00, 0xf0, 0x11, 0x00


	//----- nvinfo : EIATTR_KPARAM_INFO
	.align		4
.L_29:
        /*00b8*/ 	.byte	0x04, 0x17
        /*00ba*/ 	.short	(.L_31 - .L_30)
.L_30:
        /*00bc*/ 	.word	0x00000000
        /*00c0*/ 	.short	0x0002
        /*00c2*/ 	.short	0x0010
        /*00c4*/ 	.byte	0x00, 0xf4, 0x21, 0x00


	//----- nvinfo : EIATTR_KPARAM_INFO
	.align		4
.L_31:
        /*00c8*/ 	.byte	0x04, 0x17
        /*00ca*/ 	.short	(.L_33 - .L_32)
.L_32:
        /*00cc*/ 	.word	0x00000000
        /*00d0*/ 	.short	0x0001
        /*00d2*/ 	.short	0x0008
        /*00d4*/ 	.byte	0x00, 0xf4, 0x21, 0x00


	//----- nvinfo : EIATTR_KPARAM_INFO
	.align		4
.L_33:
        /*00d8*/ 	.byte	0x04, 0x17
        /*00da*/ 	.short	(.L_35 - .L_34)
.L_34:
        /*00dc*/ 	.word	0x00000000
        /*00e0*/ 	.short	0x0000
        /*00e2*/ 	.short	0x0000
        /*00e4*/ 	.byte	0x00, 0xf4, 0x21, 0x00


	//----- nvinfo : EIATTR_SPARSE_MMA_MASK
	.align		4
.L_35:
        /*00e8*/ 	.byte	0x03, 0x50
        /*00ea*/ 	.short	0x0000


	//----- nvinfo : EIATTR_MAXREG_COUNT
	.align		4
        /*00ec*/ 	.byte	0x03, 0x1b
        /*00ee*/ 	.short	0x00ff


	//----- nvinfo : EIATTR_NUM_BARRIERS
	.align		4
        /*00f0*/ 	.byte	0x02, 0x4c
        /*00f2*/ 	.byte	0x01
	.zero		1


	//----- nvinfo : EIATTR_MERCURY_ISA_VERSION
	.align		4
        /*00f4*/ 	.byte	0x03, 0x5f
        /*00f6*/ 	.short	0x0101


	//----- nvinfo : EIATTR_EXIT_INSTR_OFFSETS
	.align		4
        /*00f8*/ 	.byte	0x04, 0x1c
        /*00fa*/ 	.short	(.L_37 - .L_36)


	//   ....[0]....
.L_36:
        /*00fc*/ 	.word	0x00004b30


	//   ....[1]....
        /*0100*/ 	.word	0x00004b50


	//----- nvinfo : EIATTR_REQNTID
	.align		4
.L_37:
        /*0104*/ 	.byte	0x04, 0x10
        /*0106*/ 	.short	(.L_39 - .L_38)
.L_38:
        /*0108*/ 	.word	0x00000100
        /*010c*/ 	.word	0x00000001
        /*0110*/ 	.word	0x00000001


	//----- nvinfo : EIATTR_CBANK_PARAM_SIZE
	.align		4
.L_39:
        /*0114*/ 	.byte	0x03, 0x19
        /*0116*/ 	.short	0x0050


	//----- nvinfo : EIATTR_PARAM_CBANK
	.align		4
        /*0118*/ 	.byte	0x04, 0x0a
        /*011a*/ 	.short	(.L_41 - .L_40)
	.align		4
.L_40:
        /*011c*/ 	.word	index@(.nv.constant0.matmul_kernel)
        /*0120*/ 	.short	0x0210
        /*0122*/ 	.short	0x0050


	//----- nvinfo : EIATTR_SW_WAR
	.align		4
.L_41:
        /*0124*/ 	.byte	0x04, 0x36
        /*0126*/ 	.short	(.L_43 - .L_42)
.L_42:
        /*0128*/ 	.word	0x00000008
.L_43:


//--------------------- .nv.callgraph             --------------------------
	.section	.nv.callgraph,"",@"SHT_CUDA_CALLGRAPH"
	.align	4
	.sectionentsize	8
	.align		4
        /*0000*/ 	.word	0x00000000
	.align		4
        /*0004*/ 	.word	0xffffffff
	.align		4
        /*0008*/ 	.word	0x00000000
	.align		4
        /*000c*/ 	.word	0xfffffffe
	.align		4
        /*0010*/ 	.word	0x00000000
	.align		4
        /*0014*/ 	.word	0xfffffffd
	.align		4
        /*0018*/ 	.word	0x00000000
	.align		4
        /*001c*/ 	.word	0xfffffffc


//--------------------- .text.matmul_kernel       --------------------------
	.section	.text.matmul_kernel,"ax",@progbits
	.align	128
        .global         matmul_kernel
        .type           matmul_kernel,@function
        .size           matmul_kernel,(.L_x_3 - matmul_kernel)
        .other          matmul_kernel,@"STO_CUDA_ENTRY STV_DEFAULT"
matmul_kernel:
.text.matmul_kernel:
[----:B------:R-:W-:Y:S08]  /*0000*/  LDC R1, c[0x0][0x28] ;  /* 0x00000a00ff017b82 */ /* 0x000ff00000000800 */
[----:B------:R-:W0:Y:S01]  /*0010*/  LDC.64 R22, c[0x0][0x228] ;  /* 0x00008a00ff167b82 */ /* 0x000e220000000a00 */
[----:B------:R-:W1:Y:S01]  /*0020*/  S2R R5, SR_CTAID.X ;  /* 0x0000000000057919 */ /* 0x000e620000002500 */
[----:B------:R-:W-:Y:S01]  /*0030*/  UMOV UR4, 0x400 ;  /* 0x0000040000047882 */ /* 0x000fe20000000000 */
[----:B------:R-:W-:Y:S01]  /*0040*/  ULDC.64 UR14, c[0x0][0x208] ;  /* 0x00008200000e7ab9 */ /* 0x000fe20000000a00 */
[----:B------:R-:W-:Y:S01]  /*0050*/  CS2R R56, SRZ ;  /* 0x0000000000387805 */ /* 0x000fe2000001ff00 */
[----:B------:R-:W2:Y:S01]  /*0060*/  S2R R13, SR_TID.X ;  /* 0x00000000000d7919 */ /* 0x000ea20000002100 */
[----:B------:R-:W-:-:S02]  /*0070*/  CS2R R58, SRZ ;  /* 0x00000000003a7805 */ /* 0x000fc4000001ff00 */
[----:B------:R-:W-:Y:S01]  /*0080*/  CS2R R60, SRZ ;  /* 0x00000000003c7805 */ /* 0x000fe2000001ff00 */
[----:B------:R-:W3:Y:S01]  /*0090*/  S2UR UR12, SR_CgaCtaId ;  /* 0x00000000000c79c3 */ /* 0x000ee20000008800 */
[----:B------:R-:W-:Y:S02]  /*00a0*/  CS2R R62, SRZ ;  /* 0x00000000003e7805 */ /* 0x000fe4000001ff00 */
[----:B------:R-:W-:Y:S02]  /*00b0*/  CS2R R64, SRZ ;  /* 0x0000000000407805 */ /* 0x000fe4000001ff00 */
[----:B------:R-:W-:Y:S02]  /*00c0*/  CS2R R66, SRZ ;  /* 0x0000000000427805 */ /* 0x000fe4000001ff00 */
[----:B------:R-:W-:Y:S02]  /*00d0*/  CS2R R68, SRZ ;  /* 0x0000000000447805 */ /* 0x000fe4000001ff00 */
[----:B------:R-:W-:-:S02]  /*00e0*/  CS2R R70, SRZ ;  /* 0x0000000000467805 */ /* 0x000fc4000001ff00 */
[----:B------:R-:W-:Y:S02]  /*00f0*/  CS2R R72, SRZ ;  /* 0x0000000000487805 */ /* 0x000fe4000001ff00 */
        /* <DEDUP_REMOVED lines=8> */
[----:B------:R-:W-:Y:S01]  /*0180*/  CS2R R26, SRZ ;  /* 0x00000000001a7805 */ /* 0x000fe2000001ff00 */
[----:B0-----:R-:W-:Y:S01]  /*0190*/  VIADD R0, R23, 0x3f ;  /* 0x0000003f17007836 */ /* 0x001fe20000000000 */
[----:B------:R-:W-:Y:S02]  /*01a0*/  CS2R R28, SRZ ;  /* 0x00000000001c7805 */ /* 0x000fe4000001ff00 */
[----:B------:R-:W-:-:S02]  /*01b0*/  CS2R R30, SRZ ;  /* 0x00000000001e7805 */ /* 0x000fc4000001ff00 */
[----:B------:R-:W-:Y:S02]  /*01c0*/  CS2R R32, SRZ ;  /* 0x0000000000207805 */ /* 0x000fe4000001ff00 */
[----:B------:R-:W-:Y:S02]  /*01d0*/  CS2R R34, SRZ ;  /* 0x0000000000227805 */ /* 0x000fe4000001ff00 */
[----:B------:R-:W-:Y:S02]  /*01e0*/  SHF.R.S32.HI R3, RZ, 0x1f, R0 ;  /* 0x0000001fff037819 */ /* 0x000fe40000011400 */
[----:B------:R-:W-:Y:S02]  /*01f0*/  CS2R R36, SRZ ;  /* 0x0000000000247805 */ /* 0x000fe4000001ff00 */
[----:B------:R-:W-:Y:S01]  /*0200*/  CS2R R38, SRZ ;  /* 0x0000000000267805 */ /* 0x000fe2000001ff00 */
[----:B---3--:R-:W-:Y:S01]  /*0210*/  ULEA UR12, UR12, UR4, 0x18 ;  /* 0x000000040c0c7291 */ /* 0x008fe2000f8ec03f */
[----:B------:R-:W-:-:S02]  /*0220*/  LEA.HI R3, R3, R0, RZ, 0x6 ;  /* 0x0000000003037211 */ /* 0x000fc400078f30ff */
[----:B------:R-:W-:Y:S02]  /*0230*/  CS2R R40, SRZ ;  /* 0x0000000000287805 */ /* 0x000fe4000001ff00 */
[----:B-1----:R-:W-:Y:S02]  /*0240*/  IABS R8, R5 ;  /* 0x0000000500087213 */ /* 0x002fe40000000000 */
[----:B------:R-:W-:Y:S02]  /*0250*/  CS2R R42, SRZ ;  /* 0x00000000002a7805 */ /* 0x000fe4000001ff00 */
[----:B------:R-:W-:Y:S02]  /*0260*/  SHF.R.S32.HI R3, RZ, 0x6, R3 ;  /* 0x00000006ff037819 */ /* 0x000fe40000011403 */
[----:B------:R-:W-:Y:S02]  /*0270*/  CS2R R44, SRZ ;  /* 0x00000000002c7805 */ /* 0x000fe4000001ff00 */
[----:B--2---:R-:W-:-:S02]  /*0280*/  LOP3.LUT R12, R13, 0xff, RZ, 0xc0, !PT ;  /* 0x000000ff0d0c7812 */ /* 0x004fc400078ec0ff */
[----:B------:R-:W-:Y:S02]  /*0290*/  CS2R R46, SRZ ;  /* 0x00000000002e7805 */ /* 0x000fe4000001ff00 */
[----:B------:R-:W-:Y:S01]  /*02a0*/  CS2R R48, SRZ ;  /* 0x0000000000307805 */ /* 0x000fe2000001ff00 */
[----:B------:R-:W-:Y:S01]  /*02b0*/  IMAD.SHL.U32 R4, R3, 0x8, RZ ;  /* 0x0000000803047824 */ /* 0x000fe200078e00ff */
[----:B------:R-:W-:Y:S02]  /*02c0*/  CS2R R50, SRZ ;  /* 0x0000000000327805 */ /* 0x000fe4000001ff00 */
[----:B------:R-:W-:Y:S02]  /*02d0*/  CS2R R52, SRZ ;  /* 0x0000000000347805 */ /* 0x000fe4000001ff00 */
[----:B------:R-:W-:Y:S02]  /*02e0*/  CS2R R54, SRZ ;  /* 0x0000000000367805 */ /* 0x000fe4000001ff00 */
[----:B------:R-:W-:-:S02]  /*02f0*/  IABS R7, R4 ;  /* 0x0000000400077213 */ /* 0x000fc40000000000 */
[----:B------:R-:W-:Y:S02]  /*0300*/  IABS R10, R4 ;  /* 0x00000004000a7213 */ /* 0x000fe40000000000 */
[----:B------:R-:W0:Y:S08]  /*0310*/  I2F.RP R0, R7 ;  /* 0x0000000700007306 */ /* 0x000e300000209400 */
[----:B0-----:R-:W0:Y:S02]  /*0320*/  MUFU.RCP R0, R0 ;  /* 0x0000000000007308 */ /* 0x001e240000001000 */
[----:B0-----:R-:W-:-:S02]  /*0330*/  VIADD R2, R0, 0xffffffe ;  /* 0x0ffffffe00027836 */ /* 0x001fc40000000000 */
[----:B------:R-:W-:-:S04]  /*0340*/  IMAD.MOV R0, RZ, RZ, -R10 ;  /* 0x000000ffff007224 */ /* 0x000fc800078e0a0a */
[----:B------:R0:W1:Y:S02]  /*0350*/  F2I.FTZ.U32.TRUNC.NTZ R3, R2 ;  /* 0x0000000200037305 */ /* 0x000064000021f000 */
[----:B0-----:R-:W-:Y:S02]  /*0360*/  IMAD.MOV.U32 R2, RZ, RZ, RZ ;  /* 0x000000ffff027224 */ /* 0x001fe400078e00ff */
[----:B-1----:R-:W-:-:S04]  /*0370*/  IMAD.MOV R6, RZ, RZ, -R3 ;  /* 0x000000ffff067224 */ /* 0x002fc800078e0a03 */
[----:B------:R-:W-:Y:S02]  /*0380*/  IMAD R9, R6, R7, RZ ;  /* 0x0000000706097224 */ /* 0x000fe400078e02ff */
[----:B------:R-:W-:Y:S02]  /*0390*/  IMAD.MOV.U32 R6, RZ, RZ, R8 ;  /* 0x000000ffff067224 */ /* 0x000fe400078e0008 */
[----:B------:R-:W-:-:S06]  /*03a0*/  IMAD.HI.U32 R3, R3, R9, R2 ;  /* 0x0000000903037227 */ /* 0x000fcc00078e0002 */
[----:B------:R-:W-:-:S04]  /*03b0*/  IMAD.HI.U32 R3, R3, R6, RZ ;  /* 0x0000000603037227 */ /* 0x000fc800078e00ff */
[----:B------:R-:W-:-:S05]  /*03c0*/  IMAD R0, R3, R0, R6 ;  /* 0x0000000003007224 */ /* 0x000fca00078e0206 */
[----:B------:R-:W-:-:S13]  /*03d0*/  ISETP.GT.U32.AND P1, PT, R7, R0, PT ;  /* 0x000000000700720c */ /* 0x000fda0003f24070 */
[----:B------:R-:W-:Y:S02]  /*03e0*/  @!P1 IMAD.IADD R0, R0, 0x1, -R7 ;  /* 0x0000000100009824 */ /* 0x000fe400078e0a07 */
[----:B------:R-:W-:Y:S01]  /*03f0*/  @!P1 VIADD R3, R3, 0x1 ;  /* 0x0000000103039836 */ /* 0x000fe20000000000 */
[----:B------:R-:W-:Y:S02]  /*0400*/  ISETP.NE.AND P1, PT, R4, RZ, PT ;  /* 0x000000ff0400720c */ /* 0x000fe40003f25270 */
[----:B------:R-:W-:Y:S02]  /*0410*/  ISETP.GE.U32.AND P0, PT, R0, R7, PT ;  /* 0x000000070000720c */ /* 0x000fe40003f06070 */
[----:B------:R-:W-:-:S04]  /*0420*/  LOP3.LUT R0, R5, R4, RZ, 0x3c, !PT ;  /* 0x0000000405007212 */ /* 0x000fc800078e3cff */
[----:B------:R-:W-:Y:S01]  /*0430*/  ISETP.GE.AND P2, PT, R0, RZ, PT ;  /* 0x000000ff0000720c */ /* 0x000fe20003f46270 */
[----:B------:R-:W-:-:S06]  /*0440*/  VIADD R0, R22, 0xff ;  /* 0x000000ff16007836 */ /* 0x000fcc0000000000 */
[----:B------:R-:W-:-:S04]  /*0450*/  @P0 VIADD R3, R3, 0x1 ;  /* 0x0000000103030836 */ /* 0x000fc80000000000 */
[----:B------:R-:W-:Y:S01]  /*0460*/  IMAD.MOV.U32 R2, RZ, RZ, R3 ;  /* 0x000000ffff027224 */ /* 0x000fe200078e0003 */
[----:B------:R-:W-:-:S03]  /*0470*/  SHF.R.S32.HI R3, RZ, 0x1f, R0 ;  /* 0x0000001fff037819 */ /* 0x000fc60000011400 */
[----:B------:R-:W-:Y:S01]  /*0480*/  @!P2 IMAD.MOV R2, RZ, RZ, -R2 ;  /* 0x000000ffff02a224 */ /* 0x000fe200078e0a02 */
[----:B------:R-:W-:Y:S02]  /*0490*/  @!P1 LOP3.LUT R2, RZ, R4, RZ, 0x33, !PT ;  /* 0x00000004ff029212 */ /* 0x000fe400078e33ff */
[----:B------:R-:W-:-:S03]  /*04a0*/  LEA.HI R3, R3, R0, RZ, 0x8 ;  /* 0x0000000003037211 */ /* 0x000fc600078f40ff */
[----:B------:R-:W-:Y:S02]  /*04b0*/  IMAD.SHL.U32 R6, R2, 0x8, RZ ;  /* 0x0000000802067824 */ /* 0x000fe400078e00ff */
[----:B------:R-:W-:-:S03]  /*04c0*/  IMAD.MOV R2, RZ, RZ, -R2 ;  /* 0x000000ffff027224 */ /* 0x000fc600078e0a02 */
[----:B------:R-:W-:Y:S01]  /*04d0*/  LEA.HI.SX32 R3, R3, -R6, 0x18 ;  /* 0x8000000603037211 */ /* 0x000fe200078fc2ff */
[----:B------:R-:W-:-:S03]  /*04e0*/  IMAD R4, R4, R2, R5 ;  /* 0x0000000204047224 */ /* 0x000fc600078e0205 */
[----:B------:R-:W-:Y:S02]  /*04f0*/  VIMNMX R11, R3, 0x8, PT ;  /* 0x00000008030b7848 */ /* 0x000fe40003fe0100 */
[----:B------:R-:W-:Y:S02]  /*0500*/  IABS R9, R4 ;  /* 0x0000000400097213 */ /* 0x000fe40000000000 */
[----:B------:R-:W-:-:S04]  /*0510*/  IABS R7, R11 ;  /* 0x0000000b00077213 */ /* 0x000fc80000000000 */
[----:B------:R-:W0:Y:S08]  /*0520*/  I2F.RP R0, R7 ;  /* 0x0000000700007306 */ /* 0x000e300000209400 */
[----:B0-----:R-:W0:Y:S02]  /*0530*/  MUFU.RCP R0, R0 ;  /* 0x0000000000007308 */ /* 0x001e240000001000 */
[----:B0-----:R-:W-:-:S06]  /*0540*/  VIADD R3, R0, 0xffffffe ;  /* 0x0ffffffe00037836 */ /* 0x001fcc0000000000 */
[----:B------:R-:W0:Y:S02]  /*0550*/  F2I.FTZ.U32.TRUNC.NTZ R3, R3 ;  /* 0x0000000300037305 */ /* 0x000e24000021f000 */
[----:B0-----:R-:W-:-:S04]  /*0560*/  IMAD.MOV R8, RZ, RZ, -R3 ;  /* 0x000000ffff087224 */ /* 0x001fc800078e0a03 */
[----:B------:R-:W-:Y:S01]  /*0570*/  IMAD.MOV.U32 R2, RZ, RZ, R8 ;  /* 0x000000ffff027224 */ /* 0x000fe200078e0008 */
[----:B------:R-:W-:-:S03]  /*0580*/  IABS R8, R11 ;  /* 0x0000000b00087213 */ /* 0x000fc60000000000 */
[----:B------:R-:W-:Y:S02]  /*0590*/  IMAD R5, R2, R7, RZ ;  /* 0x0000000702057224 */ /* 0x000fe400078e02ff */
[----:B------:R-:W-:Y:S02]  /*05a0*/  IMAD.MOV.U32 R2, RZ, RZ, RZ ;  /* 0x000000ffff027224 */ /* 0x000fe400078e00ff */
[----:B------:R-:W-:Y:S02]  /*05b0*/  IMAD.MOV R0, RZ, RZ, -R8 ;  /* 0x000000ffff007224 */ /* 0x000fe400078e0a08 */
[----:B------:R-:W-:Y:S01]  /*05c0*/  IMAD.HI.U32 R2, R3, R5, R2 ;  /* 0x0000000503027227 */ /* 0x000fe200078e0002 */
[----:B------:R-:W0:Y:S01]  /*05d0*/  LDC R8, c[0x0][0x230] ;  /* 0x00008c00ff087b82 */ /* 0x000e220000000800 */
[----:B------:R-:W-:-:S04]  /*05e0*/  LOP3.LUT R3, R13, 0xe0, RZ, 0xc0, !PT ;  /* 0x000000e00d037812 */ /* 0x000fc800078ec0ff */
[----:B------:R-:W-:-:S04]  /*05f0*/  IMAD.HI.U32 R2, R2, R9, RZ ;  /* 0x0000000902027227 */ /* 0x000fc800078e00ff */
[----:B------:R-:W-:-:S05]  /*0600*/  IMAD R0, R2, R0, R9 ;  /* 0x0000000002007224 */ /* 0x000fca00078e0209 */
[----:B------:R-:W-:Y:S01]  /*0610*/  ISETP.GT.U32.AND P1, PT, R7, R0, PT ;  /* 0x000000000700720c */ /* 0x000fe20003f24070 */
[----:B0-----:R-:W-:-:S12]  /*0620*/  VIADD R8, R8, 0x1f ;  /* 0x0000001f08087836 */ /* 0x001fd80000000000 */
[----:B------:R-:W-:Y:S02]  /*0630*/  @!P1 IMAD.IADD R0, R0, 0x1, -R7 ;  /* 0x0000000100009824 */ /* 0x000fe400078e0a07 */
[----:B------:R-:W-:Y:S01]  /*0640*/  @!P1 VIADD R2, R2, 0x1 ;  /* 0x0000000102029836 */ /* 0x000fe20000000000 */
[----:B------:R-:W-:Y:S02]  /*0650*/  ISETP.NE.AND P1, PT, R11, RZ, PT ;  /* 0x000000ff0b00720c */ /* 0x000fe40003f25270 */
[----:B------:R-:W-:Y:S02]  /*0660*/  ISETP.GE.U32.AND P0, PT, R0, R7, PT ;  /* 0x000000070000720c */ /* 0x000fe40003f06070 */
[----:B------:R-:W-:-:S04]  /*0670*/  LOP3.LUT R0, R4, R11, RZ, 0x3c, !PT ;  /* 0x0000000b04007212 */ /* 0x000fc800078e3cff */
[----:B------:R-:W-:-:S07]  /*0680*/  ISETP.GE.AND P2, PT, R0, RZ, PT ;  /* 0x000000ff0000720c */ /* 0x000fce0003f46270 */
[----:B------:R-:W-:Y:S01]  /*0690*/  @P0 VIADD R2, R2, 0x1 ;  /* 0x0000000102020836 */ /* 0x000fe20000000000 */
[----:B------:R-:W-:-:S05]  /*06a0*/  ISETP.GE.AND P0, PT, R8, 0x20, PT ;  /* 0x000000200800780c */ /* 0x000fca0003f06270 */
[----:B------:R-:W-:Y:S01]  /*06b0*/  @!P2 IMAD.MOV R2, RZ, RZ, -R2 ;  /* 0x000000ffff02a224 */ /* 0x000fe200078e0a02 */
[----:B------:R-:W-:-:S05]  /*06c0*/  @!P1 LOP3.LUT R2, RZ, R11, RZ, 0x33, !PT ;  /* 0x0000000bff029212 */ /* 0x000fca00078e33ff */
[----:B------:R-:W-:-:S04]  /*06d0*/  IMAD.MOV R0, RZ, RZ, -R2 ;  /* 0x000000ffff007224 */ /* 0x000fc800078e0a02 */
[----:B------:R-:W-:-:S04]  /*06e0*/  IMAD R0, R11, R0, R4 ;  /* 0x000000000b007224 */ /* 0x000fc800078e0204 */
[----:B------:R-:W-:Y:S02]  /*06f0*/  IMAD.IADD R5, R6, 0x1, R0 ;  /* 0x0000000106057824 */ /* 0x000fe400078e0200 */
[----:B------:R-:W-:Y:S02]  /*0700*/  IMAD.SHL.U32 R0, R2, 0x40, RZ ;  /* 0x0000004002007824 */ /* 0x000fe400078e00ff */
[----:B------:R-:W-:Y:S01]  /*0710*/  IMAD R2, R5, 0x100, R12 ;  /* 0x0000010005027824 */ /* 0x000fe200078e020c */
[----:B------:R-:W-:Y:S06]  /*0720*/  @!P0 BRA `(.L_x_0) ;  /* 0x0000002000cc8947 */ /* 0x000fec0003800000 */
[----:B------:R-:W-:Y:S01]  /*0730*/  IABS R18, R22 ;  /* 0x0000001600127213 */ /* 0x000fe20000000000 */
[----:B------:R-:W-:Y:S01]  /*0740*/  ULDC UR4, c[0x0][0x240] ;  /* 0x0000900000047ab9 */ /* 0x000fe20000000800 */
[----:B------:R-:W-:Y:S01]  /*0750*/  IABS R20, R23 ;  /* 0x0000001700147213 */ /* 0x000fe20000000000 */
[----:B------:R-:W0:Y:S01]  /*0760*/  LDC R100, c[0x0][0x238] ;  /* 0x00008e00ff647b82 */ /* 0x000e220000000800 */
[----:B------:R-:W1:Y:S01]  /*0770*/  I2F.RP R10, R18 ;  /* 0x00000012000a7306 */ /* 0x000e620000209400 */
[----:B------:R-:W-:Y:S01]  /*0780*/  IABS R17, R2 ;  /* 0x0000000200117213 */ /* 0x000fe20000000000 */
[----:B------:R-:W-:Y:S01]  /*0790*/  ULDC.64 UR8, c[0x0][0x218] ;  /* 0x0000860000087ab9 */ /* 0x000fe20000000a00 */
[----:B------:R-:W-:Y:S01]  /*07a0*/  LEA.HI R16, R3, R0, RZ, 0x1b ;  /* 0x0000000003107211 */ /* 0x000fe200078fd8ff */
[----:B------:R-:W-:Y:S01]  /*07b0*/  ULDC UR5, c[0x0][0x234] ;  /* 0x00008d0000057ab9 */ /* 0x000fe20000000800 */
[----:B------:R-:W-:Y:S01]  /*07c0*/  ISETP.NE.AND P3, PT, R22, RZ, PT ;  /* 0x000000ff1600720c */ /* 0x000fe20003f65270 */
[----:B------:R-:W-:Y:S01]  /*07d0*/  ULDC.64 UR6, c[0x0][0x210] ;  /* 0x0000840000067ab9 */ /* 0x000fe20000000a00 */
[C---:B------:R-:W-:Y:S01]  /*07e0*/  ISETP.GE.AND P1, PT, R16.reuse, RZ, PT ;  /* 0x000000ff1000720c */ /* 0x040fe20003f26270 */
[----:B------:R-:W2:Y:S01]  /*07f0*/  I2F.RP R9, R20 ;  /* 0x0000001400097306 */ /* 0x000ea20000209400 */
[C---:B------:R-:W-:Y:S01]  /*0800*/  VIADD R24, R16.reuse, 0x30 ;  /* 0x0000003010187836 */ /* 0x040fe20000000000 */
[----:B------:R-:W-:Y:S01]  /*0810*/  IABS R27, R16 ;  /* 0x00000010001b7213 */ /* 0x000fe20000000000 */
[C---:B------:R-:W-:Y:S01]  /*0820*/  VIADD R26, R16.reuse, 0x28 ;  /* 0x00000028101a7836 */ /* 0x040fe20000000000 */
[----:B------:R-:W-:Y:S01]  /*0830*/  LOP3.LUT R157, R13, 0x1f, RZ, 0xc0, !PT ;  /* 0x0000001f0d9d7812 */ /* 0x000fe200078ec0ff */
[C---:B------:R-:W-:Y:S01]  /*0840*/  VIADD R29, R16.reuse, 0x18 ;  /* 0x00000018101d7836 */ /* 0x040fe20000000000 */
[----:B------:R-:W-:Y:S01]  /*0850*/  CS2R R56, SRZ ;  /* 0x0000000000387805 */ /* 0x000fe2000001ff00 */
[C---:B------:R-:W-:Y:S01]  /*0860*/  VIADD R28, R16.reuse, 0x20 ;  /* 0x00000020101c7836 */ /* 0x040fe20000000000 */
[----:B-1----:R-:W1:Y:S01]  /*0870*/  MUFU.RCP R10, R10 ;  /* 0x0000000a000a7308 */ /* 0x002e620000001000 */
[C---:B------:R-:W-:Y:S01]  /*0880*/  VIADD R30, R16.reuse, 0x10 ;  /* 0x00000010101e7836 */ /* 0x040fe20000000000 */
[----:B------:R-:W-:Y:S01]  /*0890*/  IABS R21, R29 ;  /* 0x0000001d00157213 */ /* 0x000fe20000000000 */
[----:B------:R-:W-:Y:S01]  /*08a0*/  VIADD R31, R16, 0x8 ;  /* 0x00000008101f7836 */ /* 0x000fe20000000000 */
[----:B------:R-:W-:-:S02]  /*08b0*/  IABS R19, R28 ;  /* 0x0000001c00137213 */ /* 0x000fc40000000000 */
[----:B------:R-:W-:Y:S02]  /*08c0*/  CS2R R58, SRZ ;  /* 0x00000000003a7805 */ /* 0x000fe4000001ff00 */
[----:B------:R-:W-:Y:S02]  /*08d0*/  CS2R R60, SRZ ;  /* 0x00000000003c7805 */ /* 0x000fe4000001ff00 */
[----:B------:R-:W-:Y:S01]  /*08e0*/  CS2R R62, SRZ ;  /* 0x00000000003e7805 */ /* 0x000fe2000001ff00 */
[----:B--2---:R-:W2:Y:S01]  /*08f0*/  MUFU.RCP R9, R9 ;  /* 0x0000000900097308 */ /* 0x004ea20000001000 */
[----:B------:R-:W-:Y:S02]  /*0900*/  IABS R25, R31 ;  /* 0x0000001f00197213 */ /* 0x000fe40000000000 */
[----:B------:R-:W-:Y:S02]  /*0910*/  CS2R R64, SRZ ;  /* 0x0000000000407805 */ /* 0x000fe4000001ff00 */
[----:B------:R-:W-:-:S02]  /*0920*/  CS2R R66, SRZ ;  /* 0x0000000000427805 */ /* 0x000fc4000001ff00 */
[----:B------:R-:W-:Y:S02]  /*0930*/  CS2R R68, SRZ ;  /* 0x0000000000447805 */ /* 0x000fe4000001ff00 */
[----:B------:R-:W-:Y:S02]  /*0940*/  CS2R R70, SRZ ;  /* 0x0000000000467805 */ /* 0x000fe4000001ff00 */
[----:B------:R-:W-:Y:S02]  /*0950*/  CS2R R72, SRZ ;  /* 0x0000000000487805 */ /* 0x000fe4000001ff00 */
[----:B------:R-:W-:Y:S02]  /*0960*/  CS2R R74, SRZ ;  /* 0x00000000004a7805 */ /* 0x000fe4000001ff00 */
[----:B------:R-:W-:Y:S01]  /*0970*/  CS2R R76, SRZ ;  /* 0x00000000004c7805 */ /* 0x000fe2000001ff00 */
[----:B-1----:R-:W-:Y:S01]  /*0980*/  VIADD R6, R10, 0xffffffe ;  /* 0x0ffffffe0a067836 */ /* 0x002fe20000000000 */
[----:B------:R-:W-:-:S02]  /*0990*/  CS2R R78, SRZ ;  /* 0x00000000004e7805 */ /* 0x000fc4000001ff00 */
[----:B------:R-:W-:Y:S02]  /*09a0*/  CS2R R80, SRZ ;  /* 0x0000000000507805 */ /* 0x000fe4000001ff00 */
[----:B------:R-:W-:Y:S01]  /*09b0*/  CS2R R82, SRZ ;  /* 0x0000000000527805 */ /* 0x000fe2000001ff00 */
[----:B------:R1:W3:Y:S01]  /*09c0*/  F2I.FTZ.U32.TRUNC.NTZ R7, R6 ;  /* 0x0000000600077305 */ /* 0x0002e2000021f000 */
[----:B------:R-:W-:Y:S02]  /*09d0*/  CS2R R84, SRZ ;  /* 0x0000000000547805 */ /* 0x000fe4000001ff00 */
[----:B------:R-:W-:Y:S02]  /*09e0*/  CS2R R86, SRZ ;  /* 0x0000000000567805 */ /* 0x000fe4000001ff00 */
[----:B------:R-:W-:Y:S01]  /*09f0*/  CS2R R32, SRZ ;  /* 0x0000000000207805 */ /* 0x000fe2000001ff00 */
[----:B--2---:R-:W-:Y:S01]  /*0a00*/  VIADD R4, R9, 0xffffffe ;  /* 0x0ffffffe09047836 */ /* 0x004fe20000000000 */
[----:B------:R-:W-:Y:S01]  /*0a10*/  CS2R R34, SRZ ;  /* 0x0000000000227805 */ /* 0x000fe2000001ff00 */
[----:B------:R-:W-:Y:S01]  /*0a20*/  VIADD R9, R16, 0x38 ;  /* 0x0000003810097836 */ /* 0x000fe20000000000 */
[----:B------:R-:W-:Y:S01]  /*0a30*/  CS2R R36, SRZ ;  /* 0x0000000000247805 */ /* 0x000fe2000001ff00 */
[----:B------:R2:W4:Y:S01]  /*0a40*/  F2I.FTZ.U32.TRUNC.NTZ R5, R4 ;  /* 0x0000000400057305 */ /* 0x000522000021f000 */
[----:B-1----:R-:W-:Y:S01]  /*0a50*/  IMAD.MOV.U32 R6, RZ, RZ, RZ ;  /* 0x000000ffff067224 */ /* 0x002fe200078e00ff */
[----:B------:R-:W-:-:S02]  /*0a60*/  CS2R R38, SRZ ;  /* 0x0000000000267805 */ /* 0x000fc4000001ff00 */
[----:B------:R-:W-:Y:S02]  /*0a70*/  CS2R R40, SRZ ;  /* 0x0000000000287805 */ /* 0x000fe4000001ff00 */
[----:B------:R-:W-:Y:S02]  /*0a80*/  CS2R R42, SRZ ;  /* 0x00000000002a7805 */ /* 0x000fe4000001ff00 */
[----:B------:R-:W-:Y:S02]  /*0a90*/  CS2R R44, SRZ ;  /* 0x00000000002c7805 */ /* 0x000fe4000001ff00 */
[----:B------:R-:W-:Y:S01]  /*0aa0*/  CS2R R46, SRZ ;  /* 0x00000000002e7805 */ /* 0x000fe2000001ff00 */
[----:B---3--:R-:W-:Y:S01]  /*0ab0*/  IMAD.MOV R15, RZ, RZ, -R7 ;  /* 0x000000ffff0f7224 */ /* 0x008fe200078e0a07 */
[----:B------:R-:W-:Y:S01]  /*0ac0*/  CS2R R48, SRZ ;  /* 0x0000000000307805 */ /* 0x000fe2000001ff00 */
[----:B--2---:R-:W-:Y:S01]  /*0ad0*/  IMAD.MOV.U32 R4, RZ, RZ, RZ ;  /* 0x000000ffff047224 */ /* 0x004fe200078e00ff */
[----:B------:R-:W-:Y:S01]  /*0ae0*/  CS2R R50, SRZ ;  /* 0x0000000000327805 */ /* 0x000fe2000001ff00 */
[----:B------:R-:W-:Y:S01]  /*0af0*/  IMAD R15, R15, R18, RZ ;  /* 0x000000120f0f7224 */ /* 0x000fe200078e02ff */
[----:B------:R-:W-:-:S02]  /*0b00*/  CS2R R52, SRZ ;  /* 0x0000000000347805 */ /* 0x000fc4000001ff00 */
[----:B------:R-:W-:Y:S01]  /*0b10*/  CS2R R54, SRZ ;  /* 0x0000000000367805 */ /* 0x000fe2000001ff00 */
[----:B0-----:R-:W-:Y:S01]  /*0b20*/  IMAD.SHL.U32 R155, R100, 0x20, RZ ;  /* 0x00000020649b7824 */ /* 0x001fe200078e00ff */
[----:B------:R-:W-:Y:S01]  /*0b30*/  ULDC UR18, c[0x0][0x238] ;  /* 0x00008e0000127ab9 */ /* 0x000fe20000000800 */
[----:B------:R-:W-:Y:S01]  /*0b40*/  IMAD.HI.U32 R6, R7, R15, R6 ;  /* 0x0000000f07067227 */ /* 0x000fe200078e0006 */
[----:B------:R-:W-:Y:S02]  /*0b50*/  IABS R7, R9 ;  /* 0x0000000900077213 */ /* 0x000fe40000000000 */
[----:B------:R-:W-:Y:S01]  /*0b60*/  IABS R15, R26 ;  /* 0x0000001a000f7213 */ /* 0x000fe20000000000 */
[----:B----4-:R-:W-:Y:S02]  /*0b70*/  IMAD.MOV R11, RZ, RZ, -R5 ;  /* 0x000000ffff0b7224 */ /* 0x010fe400078e0a05 */
[----:B------:R-:W-:-:S04]  /*0b80*/  IMAD.HI.U32 R6, R6, R17, RZ ;  /* 0x0000001106067227 */ /* 0x000fc800078e00ff */
[----:B------:R-:W-:Y:S02]  /*0b90*/  IMAD R11, R11, R20, RZ ;  /* 0x000000140b0b7224 */ /* 0x000fe400078e02ff */
[----:B------:R-:W-:Y:S02]  /*0ba0*/  IMAD.MOV R6, RZ, RZ, -R6 ;  /* 0x000000ffff067224 */ /* 0x000fe400078e0a06 */
[----:B------:R-:W-:Y:S01]  /*0bb0*/  IMAD.HI.U32 R4, R5, R11, R4 ;  /* 0x0000000b05047227 */ /* 0x000fe200078e0004 */
[----:B------:R-:W-:-:S03]  /*0bc0*/  IABS R11, R24 ;  /* 0x00000018000b7213 */ /* 0x000fc60000000000 */
[----:B------:R-:W-:Y:S02]  /*0bd0*/  IMAD R17, R18, R6, R17 ;  /* 0x0000000612117224 */ /* 0x000fe400078e0211 */
[----:B------:R-:W-:-:S03]  /*0be0*/  IMAD.HI.U32 R5, R4, R7, RZ ;  /* 0x0000000704057227 */ /* 0x000fc600078e00ff */
[----:B------:R-:W-:Y:S01]  /*0bf0*/  ISETP.GT.U32.AND P0, PT, R18, R17, PT ;  /* 0x000000111200720c */ /* 0x000fe20003f04070 */
[----:B------:R-:W-:Y:S02]  /*0c00*/  IMAD.MOV R5, RZ, RZ, -R5 ;  /* 0x000000ffff057224 */ /* 0x000fe400078e0a05 */
[----:B------:R-:W-:Y:S02]  /*0c10*/  IMAD R153, R100, 0x1f, RZ ;  /* 0x0000001f64997824 */ /* 0x000fe400078e02ff */
[----:B------:R-:W-:Y:S02]  /*0c20*/  IMAD R6, R20, R5, R7 ;  /* 0x0000000514067224 */ /* 0x000fe400078e0207 */
[----:B------:R-:W-:-:S03]  /*0c30*/  IMAD.HI.U32 R5, R4, R11, RZ ;  /* 0x0000000b04057227 */ /* 0x000fc600078e00ff */
[----:B------:R-:W-:Y:S01]  /*0c40*/  ISETP.GT.U32.AND P6, PT, R20, R6, PT ;  /* 0x000000061400720c */ /* 0x000fe20003fc4070 */
[----:B------:R-:W-:-:S04]  /*0c50*/  IMAD.HI.U32 R7, R4, R15, RZ ;  /* 0x0000000f04077227 */ /* 0x000fc800078e00ff */
[----:B------:R-:W-:Y:S02]  /*0c60*/  IMAD.MOV R10, RZ, RZ, -R5 ;  /* 0x000000ffff0a7224 */ /* 0x000fe400078e0a05 */
[----:B------:R-:W-:Y:S01]  /*0c70*/  @!P0 IMAD.IADD R17, R17, 0x1, -R18 ;  /* 0x0000000111118824 */ /* 0x000fe200078e0a12 */
[----:B------:R-:W-:Y:S01]  /*0c80*/  ISETP.GE.AND P0, PT, R2, RZ, PT ;  /* 0x000000ff0200720c */ /* 0x000fe20003f06270 */
[----:B------:R-:W-:Y:S02]  /*0c90*/  IMAD.MOV R14, RZ, RZ, -R7 ;  /* 0x000000ffff0e7224 */ /* 0x000fe400078e0a07 */
[----:B------:R-:W-:Y:S01]  /*0ca0*/  IMAD R7, R20, R10, R11 ;  /* 0x0000000a14077224 */ /* 0x000fe200078e020b */
[----:B------:R-:W-:Y:S01]  /*0cb0*/  ISETP.GT.U32.AND P2, PT, R18, R17, PT ;  /* 0x000000111200720c */ /* 0x000fe20003f44070 */
[C---:B------:R-:W-:Y:S01]  /*0cc0*/  IMAD R10, R20.reuse, R14, R15 ;  /* 0x0000000e140a7224 */ /* 0x040fe200078e020f */
[----:B------:R-:W-:Y:S01]  /*0cd0*/  IABS R14, R30 ;  /* 0x0000001e000e7213 */ /* 0x000fe20000000000 */
[----:B------:R-:W-:Y:S01]  /*0ce0*/  IMAD.MOV.U32 R15, RZ, RZ, R21 ;  /* 0x000000ffff0f7224 */ /* 0x000fe200078e0015 */
[----:B------:R-:W-:Y:S01]  /*0cf0*/  ISETP.GT.U32.AND P5, PT, R20, R7, PT ;  /* 0x000000071400720c */ /* 0x000fe20003fa4070 */
[----:B------:R-:W-:Y:S01]  /*0d00*/  IMAD.HI.U32 R5, R4, R19, RZ ;  /* 0x0000001304057227 */ /* 0x000fe200078e00ff */
[----:B------:R-:W-:-:S03]  /*0d10*/  ISETP.GT.U32.AND P4, PT, R20, R10, PT ;  /* 0x0000000a1400720c */ /* 0x000fc60003f84070 */
[----:B------:R-:W-:Y:S02]  /*0d20*/  IMAD.MOV.U32 R21, RZ, RZ, R14 ;  /* 0x000000ffff157224 */ /* 0x000fe400078e000e */
[----:B------:R-:W-:Y:S02]  /*0d30*/  IMAD.MOV R11, RZ, RZ, -R5 ;  /* 0x000000ffff0b7224 */ /* 0x000fe400078e0a05 */
[----:B------:R-:W-:-:S04]  /*0d40*/  IMAD.HI.U32 R14, R4, R21, RZ ;  /* 0x00000015040e7227 */ /* 0x000fc800078e00ff */
[----:B------:R-:W-:-:S04]  /*0d50*/  IMAD.HI.U32 R5, R4, R15, RZ ;  /* 0x0000000f04057227 */ /* 0x000fc800078e00ff */
[----:B------:R-:W-:Y:S02]  /*0d60*/  @!P2 IMAD.IADD R17, R17, 0x1, -R18 ;  /* 0x000000011111a824 */ /* 0x000fe400078e0a12 */
[----:B------:R-:W-:Y:S02]  /*0d70*/  IMAD.MOV R14, RZ, RZ, -R14 ;  /* 0x000000ffff0e7224 */ /* 0x000fe400078e0a0e */
[----:B------:R-:W-:Y:S02]  /*0d80*/  IMAD.MOV R5, RZ, RZ, -R5 ;  /* 0x000000ffff057224 */ /* 0x000fe400078e0a05 */
[C---:B------:R-:W-:Y:S02]  /*0d90*/  IMAD R11, R20.reuse, R11, R19 ;  /* 0x0000000b140b7224 */ /* 0x040fe400078e0213 */
[----:B------:R-:W-:Y:S02]  /*0da0*/  IMAD.MOV.U32 R19, RZ, RZ, R17 ;  /* 0x000000ffff137224 */ /* 0x000fe400078e0011 */
[C---:B------:R-:W-:Y:S01]  /*0db0*/  IMAD R16, R20.reuse, R14, R21 ;  /* 0x0000000e14107224 */ /* 0x040fe200078e0215 */
[C---:B------:R-:W-:Y:S01]  /*0dc0*/  ISETP.GT.U32.AND P2, PT, R20.reuse, R11, PT ;  /* 0x0000000b1400720c */ /* 0x040fe20003f44070 */
[----:B------:R-:W-:-:S02]  /*0dd0*/  IMAD R15, R20, R5, R15 ;  /* 0x00000005140f7224 */ /* 0x000fc400078e020f */
[----:B------:R-:W-:-:S04]  /*0de0*/  IMAD.HI.U32 R5, R4, R25, RZ ;  /* 0x0000001904057227 */ /* 0x000fc800078e00ff */
[----:B------:R-:W-:Y:S01]  /*0df0*/  @!P0 IMAD.MOV R19, RZ, RZ, -R19 ;  /* 0x000000ffff138224 */ /* 0x000fe200078e0a13 */
[----:B------:R-:W-:Y:S01]  /*0e00*/  @!P3 LOP3.LUT R19, RZ, R22, RZ, 0x33, !PT ;  /* 0x00000016ff13b212 */ /* 0x000fe200078e33ff */
[----:B------:R-:W-:Y:S01]  /*0e10*/  IMAD.MOV R5, RZ, RZ, -R5 ;  /* 0x000000ffff057224 */ /* 0x000fe200078e0a05 */
[----:B------:R-:W-:Y:S01]  /*0e20*/  ISETP.GT.U32.AND P3, PT, R20, R16, PT ;  /* 0x000000101400720c */ /* 0x000fe20003f64070 */
[----:B------:R-:W-:Y:S01]  /*0e30*/  @!P6 IMAD.IADD R6, R6, 0x1, -R20 ;  /* 0x000000010606e824 */ /* 0x000fe200078e0a14 */
[C---:B------:R-:W-:Y:S01]  /*0e40*/  ISETP.GT.U32.AND P0, PT, R20.reuse, R15, PT ;  /* 0x0000000f1400720c */ /* 0x040fe20003f04070 */
[----:B------:R-:W-:Y:S01]  /*0e50*/  IMAD R17, R20, R5, R25 ;  /* 0x0000000514117224 */ /* 0x000fe200078e0219 */
[----:B------:R-:W-:Y:S01]  /*0e60*/  SHF.R.S32.HI R5, RZ, 0x1f, R8 ;  /* 0x0000001fff057819 */ /* 0x000fe20000011408 */
[----:B------:R-:W-:Y:S01]  /*0e70*/  @!P4 IMAD.IADD R10, R10, 0x1, -R20 ;  /* 0x000000010a0ac824 */ /* 0x000fe200078e0a14 */
[----:B------:R-:W-:Y:S01]  /*0e80*/  ISETP.GT.U32.AND P4, PT, R20, R6, PT ;  /* 0x000000061400720c */ /* 0x000fe20003f84070 */
[----:B------:R-:W-:Y:S01]  /*0e90*/  IMAD.HI.U32 R4, R4, R27, RZ ;  /* 0x0000001b04047227 */ /* 0x000fe200078e00ff */
[----:B------:R-:W-:-:S02]  /*0ea0*/  ISETP.GT.U32.AND P6, PT, R20, R17, PT ;  /* 0x000000111400720c */ /* 0x000fc40003fc4070 */
[----:B------:R-:W-:Y:S01]  /*0eb0*/  LEA.HI R5, R5, R8, RZ, 0x5 ;  /* 0x0000000805057211 */ /* 0x000fe200078f28ff */
[----:B------:R-:W-:Y:S02]  /*0ec0*/  IMAD.MOV R4, RZ, RZ, -R4 ;  /* 0x000000ffff047224 */ /* 0x000fe400078e0a04 */
[--C-:B------:R-:W-:Y:S01]  /*0ed0*/  @!P3 IMAD.IADD R16, R16, 0x1, -R20.reuse ;  /* 0x000000011010b824 */ /* 0x100fe200078e0a14 */
[----:B------:R-:W-:Y:S01]  /*0ee0*/  ISETP.GE.AND P3, PT, R9, RZ, PT ;  /* 0x000000ff0900720c */ /* 0x000fe20003f66270 */
[--C-:B------:R-:W-:Y:S01]  /*0ef0*/  @!P5 IMAD.IADD R7, R7, 0x1, -R20.reuse ;  /* 0x000000010707d824 */ /* 0x100fe200078e0a14 */
[----:B------:R-:W-:Y:S01]  /*0f00*/  SHF.R.S32.HI R106, RZ, 0x5, R5 ;  /* 0x00000005ff6a7819 */ /* 0x000fe20000011405 */
[C---:B------:R-:W-:Y:S01]  /*0f10*/  IMAD R18, R20.reuse, R4, R27 ;  /* 0x0000000414127224 */ /* 0x040fe200078e021b */
[----:B------:R-:W-:Y:S01]  /*0f20*/  SHF.R.U32.HI R4, RZ, 0x5, R13 ;  /* 0x00000005ff047819 */ /* 0x000fe2000001160d */
[--C-:B------:R-:W-:Y:S01]  /*0f30*/  @!P2 IMAD.IADD R11, R11, 0x1, -R20.reuse ;  /* 0x000000010b0ba824 */ /* 0x100fe200078e0a14 */
[C---:B------:R-:W-:Y:S01]  /*0f40*/  ISETP.GT.U32.AND P2, PT, R20.reuse, R7, PT ;  /* 0x000000071400720c */ /* 0x040fe20003f44070 */
[--C-:B------:R-:W-:Y:S01]  /*0f50*/  @!P0 IMAD.IADD R15, R15, 0x1, -R20.reuse ;  /* 0x000000010f0f8824 */ /* 0x100fe200078e0a14 */
[C---:B------:R-:W-:Y:S01]  /*0f60*/  ISETP.GT.U32.AND P0, PT, R20.reuse, R10, PT ;  /* 0x0000000a1400720c */ /* 0x040fe20003f04070 */
[--C-:B------:R-:W-:Y:S01]  /*0f70*/  @!P6 IMAD.IADD R17, R17, 0x1, -R20.reuse ;  /* 0x000000011111e824 */ /* 0x100fe200078e0a14 */
[----:B------:R-:W-:Y:S01]  /*0f80*/  ISETP.GT.U32.AND P5, PT, R20, R18, PT ;  /* 0x000000121400720c */ /* 0x000fe20003fa4070 */
[----:B------:R-:W-:Y:S01]  /*0f90*/  @!P4 IMAD.IADD R6, R6, 0x1, -R20 ;  /* 0x000000010606c824 */ /* 0x000fe200078e0a14 */
[----:B------:R-:W-:Y:S01]  /*0fa0*/  ISETP.GE.AND P6, PT, R24, RZ, PT ;  /* 0x000000ff1800720c */ /* 0x000fe20003fc6270 */
[----:B------:R-:W-:Y:S01]  /*0fb0*/  IMAD.SHL.U32 R14, R13, 0x20, RZ ;  /* 0x000000200d0e7824 */ /* 0x000fe200078e00ff */
[----:B------:R-:W-:Y:S01]  /*0fc0*/  R2UR UR13, R4 ;  /* 0x00000000040d72ca */ /* 0x000fe200000e0000 */
[----:B------:R-:W-:Y:S01]  /*0fd0*/  @!P3 IMAD.MOV R6, RZ, RZ, -R6 ;  /* 0x000000ffff06b224 */ /* 0x000fe200078e0a06 */
[C---:B------:R-:W-:Y:S01]  /*0fe0*/  ISETP.GT.U32.AND P3, PT, R20.reuse, R17, PT ;  /* 0x000000111400720c */ /* 0x040fe20003f64070 */
[----:B------:R-:W-:Y:S01]  /*0ff0*/  IMAD R102, R19, UR5, RZ ;  /* 0x0000000513667c24 */ /* 0x000fe2000f8e02ff */
[C---:B------:R-:W-:Y:S01]  /*1000*/  ISETP.GT.U32.AND P4, PT, R20.reuse, R11, PT ;  /* 0x0000000b1400720c */ /* 0x040fe20003f84070 */
[--C-:B------:R-:W-:Y:S01]  /*1010*/  @!P2 IMAD.IADD R7, R7, 0x1, -R20.reuse ;  /* 0x000000010707a824 */ /* 0x100fe200078e0a14 */
[----:B------:R-:W-:Y:S01]  /*1020*/  ISETP.GT.U32.AND P2, PT, R20, R15, PT ;  /* 0x0000000f1400720c */ /* 0x000fe20003f44070 */
[--C-:B------:R-:W-:Y:S01]  /*1030*/  @!P0 IMAD.IADD R10, R10, 0x1, -R20.reuse ;  /* 0x000000010a0a8824 */ /* 0x100fe200078e0a14 */
[----:B------:R-:W-:Y:S01]  /*1040*/  ISETP.GT.U32.AND P0, PT, R20, R16, PT ;  /* 0x000000101400720c */ /* 0x000fe20003f04070 */
[----:B------:R-:W-:Y:S01]  /*1050*/  @!P5 IMAD.IADD R18, R18, 0x1, -R20 ;  /* 0x000000011212d824 */ /* 0x000fe200078e0a14 */
[----:B------:R-:W-:Y:S01]  /*1060*/  ISETP.GE.AND P5, PT, R26, RZ, PT ;  /* 0x000000ff1a00720c */ /* 0x000fe20003fa6270 */
[----:B------:R-:W-:Y:S01]  /*1070*/  IMAD.MOV.U32 R4, RZ, RZ, R7 ;  /* 0x000000ffff047224 */ /* 0x000fe200078e0007 */
[----:B------:R-:W-:Y:S01]  /*1080*/  SHF.R.S32.HI R7, RZ, 0x2, R13 ;  /* 0x00000002ff077819 */ /* 0x000fe2000001140d */
[----:B------:R-:W-:Y:S01]  /*1090*/  ULDC UR5, c[0x0][0x23c] ;  /* 0x00008f0000057ab9 */ /* 0x000fe20000000800 */
[----:B------:R-:W-:Y:S01]  /*10a0*/  CS2R R24, SRZ ;  /* 0x0000000000187805 */ /* 0x000fe2000001ff00 */
[----:B------:R-:W-:Y:S01]  /*10b0*/  @!P6 IMAD.MOV R4, RZ, RZ, -R4 ;  /* 0x000000ffff04e224 */ /* 0x000fe200078e0a04 */
[----:B------:R-:W-:Y:S01]  /*10c0*/  ISETP.GT.U32.AND P6, PT, R20, R18, PT ;  /* 0x000000121400720c */ /* 0x000fe20003fc4070 */
[--C-:B------:R-:W-:Y:S01]  /*10d0*/  @!P3 IMAD.IADD R17, R17, 0x1, -R20.reuse ;  /* 0x000000011111b824 */ /* 0x100fe200078e0a14 */
[----:B------:R-:W-:Y:S01]  /*10e0*/  ISETP.GE.AND P3, PT, R31, RZ, PT ;  /* 0x000000ff1f00720c */ /* 0x000fe20003f66270 */
[--C-:B------:R-:W-:Y:S01]  /*10f0*/  @!P4 IMAD.IADD R11, R11, 0x1, -R20.reuse ;  /* 0x000000010b0bc824 */ /* 0x100fe200078e0a14 */
[----:B------:R-:W-:Y:S01]  /*1100*/  SGXT R7, R7, 0x1 ;  /* 0x000000010707781a */ /* 0x000fe20000000200 */
[--C-:B------:R-:W-:Y:S01]  /*1110*/  @!P2 IMAD.IADD R15, R15, 0x1, -R20.reuse ;  /* 0x000000010f0fa824 */ /* 0x100fe200078e0a14 */
[----:B------:R-:W-:Y:S01]  /*1120*/  ISETP.GE.AND P4, PT, R28, RZ, PT ;  /* 0x000000ff1c00720c */ /* 0x000fe20003f86270 */
[----:B------:R-:W-:Y:S01]  /*1130*/  @!P0 IMAD.IADD R16, R16, 0x1, -R20 ;  /* 0x0000000110108824 */ /* 0x000fe200078e0a14 */
[----:B------:R-:W-:Y:S01]  /*1140*/  ISETP.GE.AND P2, PT, R29, RZ, PT ;  /* 0x000000ff1d00720c */ /* 0x000fe20003f46270 */
[----:B------:R-:W-:Y:S01]  /*1150*/  @!P5 IMAD.MOV R10, RZ, RZ, -R10 ;  /* 0x000000ffff0ad224 */ /* 0x000fe200078e0a0a */
[----:B------:R-:W-:Y:S01]  /*1160*/  ISETP.GE.AND P0, PT, R30, RZ, PT ;  /* 0x000000ff1e00720c */ /* 0x000fe20003f06270 */
[----:B------:R-:W-:Y:S01]  /*1170*/  IMAD R98, R157, UR5, RZ ;  /* 0x000000059d627c24 */ /* 0x000fe2000f8e02ff */
[----:B------:R-:W-:Y:S01]  /*1180*/  LOP3.LUT R7, R7, 0x90, RZ, 0xc0, !PT ;  /* 0x0000009007077812 */ /* 0x000fe200078ec0ff */
[----:B------:R-:W-:Y:S01]  /*1190*/  @!P6 IMAD.IADD R18, R18, 0x1, -R20 ;  /* 0x000000011212e824 */ /* 0x000fe200078e0a14 */
[----:B------:R-:W-:Y:S01]  /*11a0*/  ISETP.NE.AND P6, PT, R23, RZ, PT ;  /* 0x000000ff1700720c */ /* 0x000fe20003fc5270 */
[----:B------:R-:W-:Y:S01]  /*11b0*/  @!P3 IMAD.MOV R17, RZ, RZ, -R17 ;  /* 0x000000ffff11b224 */ /* 0x000fe200078e0a11 */
[----:B------:R-:W-:Y:S01]  /*11c0*/  LOP3.LUT R14, R7, 0x1f60, R14, 0xf8, !PT ;  /* 0x00001f60070e7812 */ /* 0x000fe200078ef80e */
[----:B------:R-:W-:Y:S01]  /*11d0*/  @!P1 IMAD.MOV R18, RZ, RZ, -R18 ;  /* 0x000000ffff129224 */ /* 0x000fe200078e0a12 */
[----:B------:R-:W-:Y:S01]  /*11e0*/  LOP3.LUT R7, RZ, R23, RZ, 0x33, !PT ;  /* 0x00000017ff077212 */ /* 0x000fe200078e33ff */
[----:B------:R-:W-:Y:S01]  /*11f0*/  @!P4 IMAD.MOV R11, RZ, RZ, -R11 ;  /* 0x000000ffff0bc224 */ /* 0x000fe200078e0a0b */
[----:B------:R-:W-:Y:S01]  /*1200*/  USHF.L.U32 UR16, UR5, 0x5, URZ ;  /* 0x0000000505107899 */ /* 0x000fe2000800063f */
[----:B------:R-:W-:Y:S01]  /*1210*/  @!P2 IMAD.MOV R15, RZ, RZ, -R15 ;  /* 0x000000ffff0fa224 */ /* 0x000fe200078e0a0f */
[C---:B------:R-:W-:Y:S01]  /*1220*/  SEL R4, R7.reuse, R4, !P6 ;  /* 0x0000000407047207 */ /* 0x040fe20007000000 */
[----:B------:R-:W-:Y:S01]  /*1230*/  @!P0 IMAD.MOV R16, RZ, RZ, -R16 ;  /* 0x000000ffff108224 */ /* 0x000fe200078e0a10 */
[----:B------:R-:W-:-:S02]  /*1240*/  SEL R17, R7, R17, !P6 ;  /* 0x0000001107117207 */ /* 0x000fc40007000000 */
[----:B------:R-:W-:Y:S02]  /*1250*/  CS2R R26, SRZ ;  /* 0x00000000001a7805 */ /* 0x000fe4000001ff00 */
[C---:B------:R-:W-:Y:S01]  /*1260*/  SEL R6, R7.reuse, R6, !P6 ;  /* 0x0000000607067207 */ /* 0x040fe20007000000 */
[----:B------:R-:W-:Y:S01]  /*1270*/  IMAD R4, R4, UR4, RZ ;  /* 0x0000000404047c24 */ /* 0x000fe2000f8e02ff */
[----:B------:R-:W-:Y:S01]  /*1280*/  SEL R10, R7, R10, !P6 ;  /* 0x0000000a070a7207 */ /* 0x000fe20007000000 */
[----:B------:R-:W-:Y:S01]  /*1290*/  IMAD R17, R17, UR4, RZ ;  /* 0x0000000411117c24 */ /* 0x000fe2000f8e02ff */
[C---:B------:R-:W-:Y:S01]  /*12a0*/  SEL R11, R7.reuse, R11, !P6 ;  /* 0x0000000b070b7207 */ /* 0x040fe20007000000 */
[----:B------:R-:W-:Y:S01]  /*12b0*/  IMAD R6, R6, UR4, RZ ;  /* 0x0000000406067c24 */ /* 0x000fe2000f8e02ff */
[C---:B------:R-:W-:Y:S01]  /*12c0*/  SEL R15, R7.reuse, R15, !P6 ;  /* 0x0000000f070f7207 */ /* 0x040fe20007000000 */
[----:B------:R-:W-:Y:S01]  /*12d0*/  IMAD R10, R10, UR4, RZ ;  /* 0x000000040a0a7c24 */ /* 0x000fe2000f8e02ff */
[----:B------:R-:W-:Y:S01]  /*12e0*/  SEL R16, R7, R16, !P6 ;  /* 0x0000001007107207 */ /* 0x000fe20007000000 */
[----:B------:R-:W-:Y:S01]  /*12f0*/  IMAD R11, R11, UR4, RZ ;  /* 0x000000040b0b7c24 */ /* 0x000fe2000f8e02ff */
[----:B------:R-:W-:Y:S01]  /*1300*/  SEL R7, R7, R18, !P6 ;  /* 0x0000001207077207 */ /* 0x000fe20007000000 */
[----:B------:R-:W-:Y:S01]  /*1310*/  IMAD R92, R15, UR4, RZ ;  /* 0x000000040f5c7c24 */ /* 0x000fe2000f8e02ff */
[----:B------:R-:W-:Y:S01]  /*1320*/  SHF.R.S32.HI R23, RZ, 0x1f, R4 ;  /* 0x0000001fff177819 */ /* 0x000fe20000011404 */
[----:B------:R-:W-:Y:S01]  /*1330*/  IMAD R16, R16, UR4, RZ ;  /* 0x0000000410107c24 */ /* 0x000fe2000f8e02ff */
[----:B------:R-:W-:Y:S01]  /*1340*/  IADD3 R95, P6, R4, UR8, RZ ;  /* 0x00000008045f7c10 */ /* 0x000fe2000ffde0ff */
[----:B------:R-:W-:Y:S01]  /*1350*/  IMAD R7, R7, UR4, RZ ;  /* 0x0000000407077c24 */ /* 0x000fe2000f8e02ff */
[----:B------:R-:W-:Y:S01]  /*1360*/  SHF.R.S32.HI R4, RZ, 0x1f, R17 ;  /* 0x0000001fff047819 */ /* 0x000fe20000011411 */
[----:B------:R-:W-:Y:S01]  /*1370*/  UIADD3 UR4, UR12, 0x2000, URZ ;  /* 0x000020000c047890 */ /* 0x000fe2000fffe03f */
[----:B------:R-:W-:-:S02]  /*1380*/  IADD3 R90, P1, R17, UR8, RZ ;  /* 0x00000008115a7c10 */ /* 0x000fc4000ff3e0ff */
[----:B------:R-:W-:Y:S02]  /*1390*/  CS2R R28, SRZ ;  /* 0x00000000001c7805 */ /* 0x000fe4000001ff00 */
[----:B------:R-:W-:Y:S01]  /*13a0*/  SHF.R.S32.HI R89, RZ, 0x1f, R6 ;  /* 0x0000001fff597819 */ /* 0x000fe20000011406 */
[----:B------:R-:W-:Y:S01]  /*13b0*/  USHF.R.U32.HI UR4, URZ, 0x4, UR4 ;  /* 0x000000043f047899 */ /* 0x000fe20008011604 */
[----:B------:R-:W-:Y:S02]  /*13c0*/  IADD3.X R17, R4, UR9, RZ, P1, !PT ;  /* 0x0000000904117c10 */ /* 0x000fe40008ffe4ff */
[----:B------:R-:W-:Y:S02]  /*13d0*/  CS2R R30, SRZ ;  /* 0x00000000001e7805 */ /* 0x000fe4000001ff00 */
[----:B------:R-:W-:Y:S01]  /*13e0*/  SHF.R.S32.HI R4, RZ, 0x7, R13 ;  /* 0x00000007ff047819 */ /* 0x000fe2000001140d */
[----:B------:R-:W-:Y:S01]  /*13f0*/  IMAD R151, R100, 0x1e, RZ ;  /* 0x0000001e64977824 */ /* 0x000fe200078e02ff */
[----:B------:R-:W-:Y:S01]  /*1400*/  IADD3 R15, P0, R6, UR8, RZ ;  /* 0x00000008060f7c10 */ /* 0x000fe2000ff1e0ff */
[----:B------:R-:W-:Y:S01]  /*1410*/  IMAD R149, R100, 0x1d, RZ ;  /* 0x0000001d64957824 */ /* 0x000fe200078e02ff */
[----:B------:R-:W-:Y:S01]  /*1420*/  SGXT R4, R4, 0x1 ;  /* 0x000000010404781a */ /* 0x000fe20000000200 */
[C---:B------:R-:W-:Y:S01]  /*1430*/  IMAD R147, R100.reuse, 0x1c, RZ ;  /* 0x0000001c64937824 */ /* 0x040fe200078e02ff */
[----:B------:R-:W-:Y:S01]  /*1440*/  SHF.R.S32.HI R19, RZ, 0x1f, R92 ;  /* 0x0000001fff137819 */ /* 0x000fe2000001145c */
[C---:B------:R-:W-:Y:S01]  /*1450*/  IMAD R145, R100.reuse, 0x1b, RZ ;  /* 0x0000001b64917824 */ /* 0x040fe200078e02ff */
[----:B------:R-:W-:Y:S01]  /*1460*/  SHF.R.S32.HI R18, RZ, 0x1f, R16 ;  /* 0x0000001fff127819 */ /* 0x000fe20000011410 */
[----:B------:R-:W-:Y:S01]  /*1470*/  IMAD R143, R100, 0x1a, RZ ;  /* 0x0000001a648f7824 */ /* 0x000fe200078e02ff */
[----:B------:R-:W-:Y:S01]  /*1480*/  IADD3 R91, P2, R16, UR8, RZ ;  /* 0x00000008105b7c10 */ /* 0x000fe2000ff5e0ff */
[C---:B------:R-:W-:Y:S01]  /*1490*/  IMAD R141, R100.reuse, 0x19, RZ ;  /* 0x00000019648d7824 */ /* 0x040fe200078e02ff */
[----:B------:R-:W-:Y:S01]  /*14a0*/  IADD3.X R89, R89, UR9, RZ, P0, !PT ;  /* 0x0000000959597c10 */ /* 0x000fe200087fe4ff */
[C---:B------:R-:W-:Y:S01]  /*14b0*/  IMAD R139, R100.reuse, 0x18, RZ ;  /* 0x00000018648b7824 */ /* 0x040fe200078e02ff */
[----:B------:R-:W-:Y:S01]  /*14c0*/  SHF.R.S32.HI R22, RZ, 0x1f, R10 ;  /* 0x0000001fff167819 */ /* 0x000fe2000001140a */
[----:B------:R-:W-:Y:S01]  /*14d0*/  IMAD R137, R100, 0x17, RZ ;  /* 0x0000001764897824 */ /* 0x000fe200078e02ff */
[----:B------:R-:W-:Y:S01]  /*14e0*/  IADD3 R94, P5, R10, UR8, RZ ;  /* 0x000000080a5e7c10 */ /* 0x000fe2000ffbe0ff */
[C---:B------:R-:W-:Y:S01]  /*14f0*/  IMAD R135, R100.reuse, 0x16, RZ ;  /* 0x0000001664877824 */ /* 0x040fe200078e02ff */
[----:B------:R-:W-:Y:S01]  /*1500*/  SHF.R.S32.HI R21, RZ, 0x1f, R11 ;  /* 0x0000001fff157819 */ /* 0x000fe2000001140b */
[C---:B------:R-:W-:Y:S01]  /*1510*/  IMAD R133, R100.reuse, 0x15, RZ ;  /* 0x0000001564857824 */ /* 0x040fe200078e02ff */
[----:B------:R-:W-:Y:S01]  /*1520*/  IADD3 R93, P4, R11, UR8, RZ ;  /* 0x000000080b5d7c10 */ /* 0x000fe2000ff9e0ff */
[----:B------:R-:W-:Y:S01]  /*1530*/  IMAD R131, R100, 0x14, RZ ;  /* 0x0000001464837824 */ /* 0x000fe200078e02ff */
[----:B------:R-:W-:Y:S01]  /*1540*/  IADD3 R92, P3, R92, UR8, RZ ;  /* 0x000000085c5c7c10 */ /* 0x000fe2000ff7e0ff */
[C---:B------:R-:W-:Y:S01]  /*1550*/  IMAD R129, R100.reuse, 0x13, RZ ;  /* 0x0000001364817824 */ /* 0x040fe200078e02ff */
[----:B------:R-:W-:Y:S01]  /*1560*/  SHF.R.S32.HI R16, RZ, 0x1f, R7 ;  /* 0x0000001fff107819 */ /* 0x000fe20000011407 */
[C---:B------:R-:W-:Y:S01]  /*1570*/  IMAD R127, R100.reuse, 0x12, RZ ;  /* 0x00000012647f7824 */ /* 0x040fe200078e02ff */
[----:B------:R-:W-:Y:S01]  /*1580*/  IADD3 R88, P0, R7, UR8, RZ ;  /* 0x0000000807587c10 */ /* 0x000fe2000ff1e0ff */
[----:B------:R-:W-:Y:S01]  /*1590*/  IMAD R125, R100, 0x11, RZ ;  /* 0x00000011647d7824 */ /* 0x000fe200078e02ff */
[----:B------:R-:W-:Y:S01]  /*15a0*/  LOP3.LUT R4, R4, 0x90, RZ, 0xc0, !PT ;  /* 0x0000009004047812 */ /* 0x000fe200078ec0ff */
[C---:B------:R-:W-:Y:S01]  /*15b0*/  IMAD.SHL.U32 R123, R100.reuse, 0x10, RZ ;  /* 0x00000010647b7824 */ /* 0x040fe200078e00ff */
[----:B------:R-:W-:Y:S01]  /*15c0*/  IADD3.X R23, R23, UR9, RZ, P6, !PT ;  /* 0x0000000917177c10 */ /* 0x000fe2000b7fe4ff */
[----:B------:R-:W-:Y:S01]  /*15d0*/  IMAD R121, R100, 0xf, RZ ;  /* 0x0000000f64797824 */ /* 0x000fe200078e02ff */
[----:B------:R-:W-:Y:S01]  /*15e0*/  IADD3 R20, P6, R102, UR6, RZ ;  /* 0x0000000666147c10 */ /* 0x000fe2000ffde0ff */
[----:B------:R-:W-:Y:S01]  /*15f0*/  ULDC UR6, c[0x0][0x230] ;  /* 0x00008c0000067ab9 */ /* 0x000fe20000000800 */
[----:B------:R-:W-:Y:S01]  /*1600*/  IADD3.X R22, R22, UR9, RZ, P5, !PT ;  /* 0x0000000916167c10 */ /* 0x000fe2000affe4ff */
[C---:B------:R-:W-:Y:S01]  /*1610*/  IMAD R119, R100.reuse, 0xe, RZ ;  /* 0x0000000e64777824 */ /* 0x040fe200078e02ff */
[----:B------:R-:W-:Y:S01]  /*1620*/  IADD3.X R21, R21, UR9, RZ, P4, !PT ;  /* 0x0000000915157c10 */ /* 0x000fe2000a7fe4ff */
[C---:B------:R-:W-:Y:S01]  /*1630*/  IMAD R117, R100.reuse, 0xd, RZ ;  /* 0x0000000d64757824 */ /* 0x040fe200078e02ff */
[----:B------:R-:W-:Y:S01]  /*1640*/  IADD3.X R19, R19, UR9, RZ, P3, !PT ;  /* 0x0000000913137c10 */ /* 0x000fe20009ffe4ff */
[----:B------:R-:W-:Y:S01]  /*1650*/  IMAD R115, R100, 0xc, RZ ;  /* 0x0000000c64737824 */ /* 0x000fe200078e02ff */
[----:B------:R-:W-:Y:S01]  /*1660*/  IADD3.X R18, R18, UR9, RZ, P2, !PT ;  /* 0x0000000912127c10 */ /* 0x000fe200097fe4ff */
[----:B------:R-:W-:Y:S01]  /*1670*/  IMAD R113, R100, 0xb, RZ ;  /* 0x0000000b64717824 */ /* 0x000fe200078e02ff */
[----:B------:R-:W-:Y:S01]  /*1680*/  IADD3.X R16, R16, UR9, RZ, P0, !PT ;  /* 0x0000000910107c10 */ /* 0x000fe200087fe4ff */
[C---:B------:R-:W-:Y:S01]  /*1690*/  IMAD R111, R100.reuse, 0xa, RZ ;  /* 0x0000000a646f7824 */ /* 0x040fe200078e02ff */
[----:B------:R-:W-:Y:S01]  /*16a0*/  SHF.R.S32.HI R104, RZ, 0x1f, R98 ;  /* 0x0000001fff687819 */ /* 0x000fe20000011462 */
[----:B------:R-:W-:Y:S01]  /*16b0*/  IMAD R109, R100, 0x9, RZ ;  /* 0x00000009646d7824 */ /* 0x000fe200078e02ff */
[----:B------:R-:W-:Y:S01]  /*16c0*/  LOP3.LUT R110, R4, 0x7f, R13, 0x78, !PT ;  /* 0x0000007f046e7812 */ /* 0x000fe200078e780d */
[----:B------:R-:W-:Y:S01]  /*16d0*/  IMAD.SHL.U32 R107, R100, 0x8, RZ ;  /* 0x00000008646b7824 */ /* 0x000fe200078e00ff */
[----:B------:R-:W-:Y:S01]  /*16e0*/  LOP3.LUT R108, R14, 0x10, RZ, 0x3c, !PT ;  /* 0x000000100e6c7812 */ /* 0x000fe200078e3cff */
[----:B------:R-:W-:Y:S01]  /*16f0*/  IMAD R105, R100, 0x7, RZ ;  /* 0x0000000764697824 */ /* 0x000fe200078e02ff */
[----:B------:R-:W-:Y:S01]  /*1700*/  LEA.HI.X.SX32 R102, R102, UR7, 0x1, P6 ;  /* 0x0000000766667c11 */ /* 0x000fe2000b0f0eff */
[C---:B------:R-:W-:Y:S01]  /*1710*/  IMAD R103, R100.reuse, 0x6, RZ ;  /* 0x0000000664677824 */ /* 0x040fe200078e02ff */
[----:B------:R-:W-:Y:S01]  /*1720*/  USHF.R.S32.HI UR17, URZ, 0x1f, UR16 ;  /* 0x0000001f3f117899 */ /* 0x000fe20008011410 */
[C---:B------:R-:W-:Y:S01]  /*1730*/  IMAD R101, R100.reuse, 0x5, RZ ;  /* 0x0000000564657824 */ /* 0x040fe200078e02ff */
[----:B------:R-:W-:Y:S01]  /*1740*/  UMOV UR7, 0xc0000010 ;  /* 0xc000001000077882 */ /* 0x000fe20000000000 */
[----:B------:R-:W-:-:S02]  /*1750*/  IMAD.SHL.U32 R99, R100, 0x4, RZ ;  /* 0x0000000464637824 */ /* 0x000fc400078e00ff */
[C---:B------:R-:W-:Y:S02]  /*1760*/  IMAD R97, R100.reuse, 0x3, RZ ;  /* 0x0000000364617824 */ /* 0x040fe400078e02ff */
[----:B------:R-:W-:Y:S02]  /*1770*/  IMAD.SHL.U32 R159, R100, 0x2, RZ ;  /* 0x00000002649f7824 */ /* 0x000fe400078e00ff */
[----:B------:R-:W-:Y:S01]  /*1780*/  IMAD.U32 R96, RZ, RZ, UR6 ;  /* 0x00000006ff607e24 */ /* 0x000fe2000f8e00ff */
[----:B------:R-:W-:-:S12]  /*1790*/  USGXT.U32 UR6, UR4, 0xe ;  /* 0x0000000e0406789a */ /* 0x000fd80008000000 */
.L_x_1:
[-C--:B------:R-:W-:Y:S02]  /*17a0*/  IADD3 R4, P3, R159, R20.reuse, RZ ;  /* 0x000000149f047210 */ /* 0x080fe40007f7e0ff */
[C---:B------:R-:W-:Y:S02]  /*17b0*/  ISETP.GT.AND P4, PT, R96.reuse, 0x2, PT ;  /* 0x000000026000780c */ /* 0x040fe40003f84270 */
[C---:B------:R-:W-:Y:S02]  /*17c0*/  ISETP.GT.AND P1, PT, R96.reuse, 0x3, PT ;  /* 0x000000036000780c */ /* 0x040fe40003f24270 */
[----:B------:R-:W-:Y:S02]  /*17d0*/  ISETP.GT.AND P0, PT, R96, 0x4, PT ;  /* 0x000000046000780c */ /* 0x000fe40003f04270 */
[----:B------:R-:W-:Y:S02]  /*17e0*/  IADD3 R6, P2, R97, R20, RZ ;  /* 0x0000001461067210 */ /* 0x000fe40007f5e0ff */
[----:B------:R-:W-:-:S02]  /*17f0*/  LEA.HI.X.SX32 R5, R159, R102, 0x1, P3 ;  /* 0x000000669f057211 */ /* 0x000fc400018f0eff */
[----:B------:R-:W-:Y:S02]  /*1800*/  LEA.HI.X.SX32 R7, R97, R102, 0x1, P2 ;  /* 0x0000006661077211 */ /* 0x000fe400010f0eff */
[-C--:B------:R-:W-:Y:S02]  /*1810*/  IADD3 R8, P3, R99, R20.reuse, RZ ;  /* 0x0000001463087210 */ /* 0x080fe40007f7e0ff */
[----:B------:R-:W-:Y:S02]  /*1820*/  IADD3 R10, P2, R101, R20, RZ ;  /* 0x00000014650a7210 */ /* 0x000fe40007f5e0ff */
[----:B------:R-:W-:Y:S02]  /*1830*/  PRMT R112, RZ, 0x7610, R112 ;  /* 0x00007610ff707816 */ /* 0x000fe40000000070 */
[----:B------:R-:W-:Y:S02]  /*1840*/  PRMT R114, RZ, 0x7610, R114 ;  /* 0x00007610ff727816 */ /* 0x000fe40000000072 */
[----:B------:R-:W-:-:S02]  /*1850*/  PRMT R116, RZ, 0x7610, R116 ;  /* 0x00007610ff747816 */ /* 0x000fc40000000074 */
[-C--:B------:R-:W-:Y:S01]  /*1860*/  LEA.HI.X.SX32 R9, R99, R102.reuse, 0x1, P3 ;  /* 0x0000006663097211 */ /* 0x080fe200018f0eff */
[----:B------:R0:W2:Y:S01]  /*1870*/  @P4 LDG.E.U8 R112, desc[UR14][R4.64] ;  /* 0x0000000e04704981 */ /* 0x0000a2000c1e1100 */
[C---:B------:R-:W-:Y:S02]  /*1880*/  ISETP.GT.AND P5, PT, R96.reuse, 0x5, PT ;  /* 0x000000056000780c */ /* 0x040fe40003fa4270 */
[----:B------:R-:W-:Y:S01]  /*1890*/  LEA.HI.X.SX32 R11, R101, R102, 0x1, P2 ;  /* 0x00000066650b7211 */ /* 0x000fe200010f0eff */
[----:B------:R1:W3:Y:S01]  /*18a0*/  @P1 LDG.E.U8 R114, desc[UR14][R6.64] ;  /* 0x0000000e06721981 */ /* 0x0002e2000c1e1100 */
[C---:B------:R-:W-:Y:S02]  /*18b0*/  ISETP.GT.AND P2, PT, R96.reuse, 0x6, PT ;  /* 0x000000066000780c */ /* 0x040fe40003f44270 */
[----:B------:R-:W-:Y:S01]  /*18c0*/  ISETP.GT.AND P3, PT, R96, 0x7, PT ;  /* 0x000000076000780c */ /* 0x000fe20003f64270 */
[----:B------:R4:W5:Y:S01]  /*18d0*/  @P0 LDG.E.U8 R116, desc[UR14][R8.64] ;  /* 0x0000000e08740981 */ /* 0x000962000c1e1100 */
[----:B------:R-:W-:-:S02]  /*18e0*/  IADD3 R160, P0, R105, R20, RZ ;  /* 0x0000001469a07210 */ /* 0x000fc40007f1e0ff */
[C---:B0-----:R-:W-:Y:S02]  /*18f0*/  IADD3 R4, P1, R103.reuse, R20, RZ ;  /* 0x0000001467047210 */ /* 0x041fe40007f3e0ff */
[----:B------:R-:W-:Y:S02]  /*1900*/  PRMT R118, RZ, 0x7610, R118 ;  /* 0x00007610ff767816 */ /* 0x000fe40000000076 */
[----:B------:R-:W-:Y:S02]  /*1910*/  PRMT R120, RZ, 0x7610, R120 ;  /* 0x00007610ff787816 */ /* 0x000fe40000000078 */
[----:B------:R-:W-:Y:S02]  /*1920*/  PRMT R122, RZ, 0x7610, R122 ;  /* 0x00007610ff7a7816 */ /* 0x000fe4000000007a */
[-C--:B------:R-:W-:Y:S01]  /*1930*/  LEA.HI.X.SX32 R5, R103, R102.reuse, 0x1, P1 ;  /* 0x0000006667057211 */ /* 0x080fe200008f0eff */
[----:B------:R-:W2:Y:S01]  /*1940*/  @P5 LDG.E.U8 R118, desc[UR14][R10.64] ;  /* 0x0000000e0a765981 */ /* 0x000ea2000c1e1100 */
[----:B------:R-:W-:-:S03]  /*1950*/  LEA.HI.X.SX32 R161, R105, R102, 0x1, P0 ;  /* 0x0000006669a17211 */ /* 0x000fc600000f0eff */
[----:B------:R0:W3:Y:S04]  /*1960*/  @P2 LDG.E.U8 R120, desc[UR14][R4.64] ;  /* 0x0000000e04782981 */ /* 0x0000e8000c1e1100 */
[----:B------:R-:W3:Y:S01]  /*1970*/  @P3 LDG.E.U8 R122, desc[UR14][R160.64] ;  /* 0x0000000ea07a3981 */ /* 0x000ee2000c1e1100 */
[C---:B------:R-:W-:Y:S02]  /*1980*/  ISETP.GT.AND P2, PT, R96.reuse, 0x8, PT ;  /* 0x000000086000780c */ /* 0x040fe40003f44270 */
[----:B------:R-:W-:Y:S02]  /*1990*/  ISETP.GT.AND P3, PT, R96, 0x9, PT ;  /* 0x000000096000780c */ /* 0x000fe40003f64270 */
[-C--:B-1----:R-:W-:Y:S02]  /*19a0*/  IADD3 R6, P1, R107, R20.reuse, RZ ;  /* 0x000000146b067210 */ /* 0x082fe40007f3e0ff */
[----:B----4-:R-:W-:-:S02]  /*19b0*/  IADD3 R8, P0, R109, R20, RZ ;  /* 0x000000146d087210 */ /* 0x010fc40007f1e0ff */
[----:B------:R-:W-:Y:S02]  /*19c0*/  PRMT R124, RZ, 0x7610, R124 ;  /* 0x00007610ff7c7816 */ /* 0x000fe4000000007c */
[-C--:B------:R-:W-:Y:S02]  /*19d0*/  LEA.HI.X.SX32 R7, R107, R102.reuse, 0x1, P1 ;  /* 0x000000666b077211 */ /* 0x080fe400008f0eff */
[----:B------:R-:W-:Y:S02]  /*19e0*/  PRMT R126, RZ, 0x7610, R126 ;  /* 0x00007610ff7e7816 */ /* 0x000fe4000000007e */
[----:B------:R-:W-:Y:S01]  /*19f0*/  LEA.HI.X.SX32 R9, R109, R102, 0x1, P0 ;  /* 0x000000666d097211 */ /* 0x000fe200000f0eff */
[----:B------:R1:W4:Y:S01]  /*1a00*/  @P2 LDG.E.U8 R124, desc[UR14][R6.64] ;  /* 0x0000000e067c2981 */ /* 0x000322000c1e1100 */
[----:B------:R-:W-:-:S03]  /*1a10*/  ISETP.GT.AND P2, PT, R96, 0xa, PT ;  /* 0x0000000a6000780c */ /* 0x000fc60003f44270 */
[----:B------:R1:W4:Y:S01]  /*1a20*/  @P3 LDG.E.U8 R126, desc[UR14][R8.64] ;  /* 0x0000000e087e3981 */ /* 0x000322000c1e1100 */
[----:B------:R-:W-:Y:S02]  /*1a30*/  ISETP.GT.AND P3, PT, R96, 0xb, PT ;  /* 0x0000000b6000780c */ /* 0x000fe40003f64270 */
[-C--:B0-----:R-:W-:Y:S02]  /*1a40*/  IADD3 R4, P1, R111, R20.reuse, RZ ;  /* 0x000000146f047210 */ /* 0x081fe40007f3e0ff */
[----:B------:R-:W-:Y:S02]  /*1a50*/  IADD3 R10, P0, R113, R20, RZ ;  /* 0x00000014710a7210 */ /* 0x000fe40007f1e0ff */
[----:B------:R-:W-:Y:S02]  /*1a60*/  PRMT R128, RZ, 0x7610, R128 ;  /* 0x00007610ff807816 */ /* 0x000fe40000000080 */
[----:B------:R-:W-:Y:S02]  /*1a70*/  LEA.HI.X.SX32 R5, R111, R102, 0x1, P1 ;  /* 0x000000666f057211 */ /* 0x000fe400008f0eff */
[----:B------:R-:W-:-:S02]  /*1a80*/  PRMT R130, RZ, 0x7610, R130 ;  /* 0x00007610ff827816 */ /* 0x000fc40000000082 */
[----:B------:R-:W-:Y:S01]  /*1a90*/  LEA.HI.X.SX32 R11, R113, R102, 0x1, P0 ;  /* 0x00000066710b7211 */ /* 0x000fe200000f0eff */
[----:B------:R0:W4:Y:S01]  /*1aa0*/  @P2 LDG.E.U8 R128, desc[UR14][R4.64] ;  /* 0x0000000e04802981 */ /* 0x000122000c1e1100 */
[----:B------:R-:W-:-:S03]  /*1ab0*/  ISETP.GT.AND P2, PT, R96, 0xc, PT ;  /* 0x0000000c6000780c */ /* 0x000fc60003f44270 */
[----:B------:R0:W4:Y:S01]  /*1ac0*/  @P3 LDG.E.U8 R130, desc[UR14][R10.64] ;  /* 0x0000000e0a823981 */ /* 0x000122000c1e1100 */
[----:B------:R-:W-:Y:S02]  /*1ad0*/  ISETP.GT.AND P3, PT, R96, 0xd, PT ;  /* 0x0000000d6000780c */ /* 0x000fe40003f64270 */
[-C--:B-1----:R-:W-:Y:S02]  /*1ae0*/  IADD3 R6, P1, R115, R20.reuse, RZ ;  /* 0x0000001473067210 */ /* 0x082fe40007f3e0ff */
        /* <DEDUP_REMOVED lines=15> */
[----:B------:R-:W4:Y:S01]  /*1be0*/  @P2 LDG.E.U8 R136, desc[UR14][R4.64] ;  /* 0x0000000e04882981 */ /* 0x000f22000c1e1100 */
[C---:B------:R-:W-:Y:S02]  /*1bf0*/  ISETP.GT.AND P2, PT, R96.reuse, 0x10, PT ;  /* 0x000000106000780c */ /* 0x040fe40003f44270 */
[-C--:B-1----:R-:W-:Y:S01]  /*1c00*/  IADD3 R6, P1, R123, R20.reuse, RZ ;  /* 0x000000147b067210 */ /* 0x082fe20007f3e0ff */
[----:B------:R0:W4:Y:S01]  /*1c10*/  @P3 LDG.E.U8 R138, desc[UR14][R10.64] ;  /* 0x0000000e0a8a3981 */ /* 0x000122000c1e1100 */
[----:B------:R-:W-:Y:S02]  /*1c20*/  ISETP.GT.AND P3, PT, R96, 0x11, PT ;  /* 0x000000116000780c */ /* 0x000fe40003f64270 */
[----:B------:R-:W-:Y:S02]  /*1c30*/  IADD3 R8, P0, R125, R20, RZ ;  /* 0x000000147d087210 */ /* 0x000fe40007f1e0ff */
[----:B------:R-:W-:-:S02]  /*1c40*/  LEA.HI.X.SX32 R7, R123, R102, 0x1, P1 ;  /* 0x000000667b077211 */ /* 0x000fc400008f0eff */
[----:B------:R-:W-:Y:S02]  /*1c50*/  PRMT R140, RZ, 0x7610, R140 ;  /* 0x00007610ff8c7816 */ /* 0x000fe4000000008c */
[----:B0-----:R-:W-:Y:S02]  /*1c60*/  IADD3 R10, P1, R127, R20, RZ ;  /* 0x000000147f0a7210 */ /* 0x001fe40007f3e0ff */
[----:B------:R-:W-:Y:S02]  /*1c70*/  LEA.HI.X.SX32 R9, R125, R102, 0x1, P0 ;  /* 0x000000667d097211 */ /* 0x000fe400000f0eff */
[----:B------:R-:W4:Y:S01]  /*1c80*/  @P2 LDG.E.U8 R140, desc[UR14][R6.64] ;  /* 0x0000000e068c2981 */ /* 0x000f22000c1e1100 */
[----:B------:R-:W-:Y:S02]  /*1c90*/  IADD3 R160, P0, R129, R20, RZ ;  /* 0x0000001481a07210 */ /* 0x000fe40007f1e0ff */
[----:B------:R-:W-:Y:S02]  /*1ca0*/  LEA.HI.X.SX32 R11, R127, R102, 0x1, P1 ;  /* 0x000000667f0b7211 */ /* 0x000fe400008f0eff */
[----:B------:R-:W-:-:S02]  /*1cb0*/  PRMT R142, RZ, 0x7610, R142 ;  /* 0x00007610ff8e7816 */ /* 0x000fc4000000008e */
[C---:B------:R-:W-:Y:S02]  /*1cc0*/  ISETP.GT.AND P1, PT, R96.reuse, 0x1, PT ;  /* 0x000000016000780c */ /* 0x040fe40003f24270 */
[----:B------:R-:W-:Y:S02]  /*1cd0*/  LEA.HI.X.SX32 R161, R129, R102, 0x1, P0 ;  /* 0x0000006681a17211 */ /* 0x000fe400000f0eff */
[----:B------:R-:W-:Y:S01]  /*1ce0*/  ISETP.GT.AND P2, PT, R96, 0x12, PT ;  /* 0x000000126000780c */ /* 0x000fe20003f44270 */
[----:B------:R0:W4:Y:S01]  /*1cf0*/  @P3 LDG.E.U8 R142, desc[UR14][R8.64] ;  /* 0x0000000e088e3981 */ /* 0x000122000c1e1100 */
[----:B------:R-:W-:-:S04]  /*1d00*/  IADD3 R4, P0, R20, UR18, RZ ;  /* 0x0000001214047c10 */ /* 0x000fc8000ff1e0ff */
[----:B------:R-:W-:Y:S02]  /*1d10*/  LEA.HI.X.SX32 R5, R100, R102, 0x1, P0 ;  /* 0x0000006664057211 */ /* 0x000fe400000f0eff */
[----:B0-----:R-:W-:Y:S02]  /*1d20*/  PRMT R8, RZ, 0x7610, R8 ;  /* 0x00007610ff087816 */ /* 0x001fe40000000008 */
[----:B------:R-:W-:Y:S02]  /*1d30*/  PRMT R144, RZ, 0x7610, R144 ;  /* 0x00007610ff907816 */ /* 0x000fe40000000090 */
[C---:B------:R-:W-:Y:S02]  /*1d40*/  ISETP.GT.AND P3, PT, R96.reuse, 0x13, PT ;  /* 0x000000136000780c */ /* 0x040fe40003f64270 */
[----:B------:R-:W-:Y:S01]  /*1d50*/  IADD3 R6, P0, R131, R20, RZ ;  /* 0x0000001483067210 */ /* 0x000fe20007f1e0ff */
[----:B------:R-:W4:Y:S01]  /*1d60*/  @P1 LDG.E.U8 R8, desc[UR14][R4.64] ;  /* 0x0000000e04081981 */ /* 0x000f22000c1e1100 */
[----:B------:R-:W-:-:S02]  /*1d70*/  ISETP.GT.AND P1, PT, R96, 0x15, PT ;  /* 0x000000156000780c */ /* 0x000fc40003f24270 */
[----:B------:R-:W-:Y:S01]  /*1d80*/  LEA.HI.X.SX32 R7, R131, R102, 0x1, P0 ;  /* 0x0000006683077211 */ /* 0x000fe200000f0eff */
[----:B------:R0:W4:Y:S01]  /*1d90*/  @P2 LDG.E.U8 R144, desc[UR14][R10.64] ;  /* 0x0000000e0a902981 */ /* 0x000122000c1e1100 */
[----:B------:R-:W-:Y:S02]  /*1da0*/  PRMT R146, RZ, 0x7610, R146 ;  /* 0x00007610ff927816 */ /* 0x000fe40000000092 */
[----:B------:R-:W-:-:S04]  /*1db0*/  PRMT R150, RZ, 0x7610, R150 ;  /* 0x00007610ff967816 */ /* 0x000fc80000000096 */
[----:B------:R1:W4:Y:S01]  /*1dc0*/  @P3 LDG.E.U8 R146, desc[UR14][R160.64] ;  /* 0x0000000ea0923981 */ /* 0x000322000c1e1100 */
[----:B0-----:R-:W-:-:S04]  /*1dd0*/  IADD3 R10, P0, R133, R20, RZ ;  /* 0x00000014850a7210 */ /* 0x001fc80007f1e0ff */
[----:B------:R-:W-:Y:S02]  /*1de0*/  LEA.HI.X.SX32 R11, R133, R102, 0x1, P0 ;  /* 0x00000066850b7211 */ /* 0x000fe400000f0eff */
[----:B-1----:R-:W-:-:S03]  /*1df0*/  IADD3 R160, P0, R135, R20, RZ ;  /* 0x0000001487a07210 */ /* 0x002fc60007f1e0ff */
[----:B------:R-:W4:Y:S01]  /*1e00*/  @P1 LDG.E.U8 R150, desc[UR14][R10.64] ;  /* 0x0000000e0a961981 */ /* 0x000f22000c1e1100 */
[C---:B------:R-:W-:Y:S02]  /*1e10*/  ISETP.GT.AND P1, PT, R96.reuse, 0x17, PT ;  /* 0x000000176000780c */ /* 0x040fe40003f24270 */
[----:B------:R-:W-:Y:S02]  /*1e20*/  LEA.HI.X.SX32 R161, R135, R102, 0x1, P0 ;  /* 0x0000006687a17211 */ /* 0x000fe400000f0eff */
[----:B------:R-:W-:Y:S02]  /*1e30*/  ISETP.GT.AND P2, PT, R96, 0x14, PT ;  /* 0x000000146000780c */ /* 0x000fe40003f44270 */
[C---:B------:R-:W-:Y:S02]  /*1e40*/  IADD3 R4, P0, R137.reuse, R20, RZ ;  /* 0x0000001489047210 */ /* 0x040fe40007f1e0ff */
[----:B------:R-:W-:Y:S02]  /*1e50*/  PRMT R154, RZ, 0x7610, R154 ;  /* 0x00007610ff9a7816 */ /* 0x000fe4000000009a */
[----:B------:R-:W-:-:S02]  /*1e60*/  LEA.HI.X.SX32 R5, R137, R102, 0x1, P0 ;  /* 0x0000006689057211 */ /* 0x000fc400000f0eff */
[----:B------:R-:W-:-:S03]  /*1e70*/  PRMT R148, RZ, 0x7610, R148 ;  /* 0x00007610ff947816 */ /* 0x000fc60000000094 */
[----:B------:R-:W4:Y:S01]  /*1e80*/  @P1 LDG.E.U8 R154, desc[UR14][R4.64] ;  /* 0x0000000e049a1981 */ /* 0x000f22000c1e1100 */
[----:B------:R-:W-:-:S03]  /*1e90*/  ISETP.GT.AND P1, PT, R96, 0x18, PT ;  /* 0x000000186000780c */ /* 0x000fc60003f24270 */
[----:B------:R0:W4:Y:S01]  /*1ea0*/  @P2 LDG.E.U8 R148, desc[UR14][R6.64] ;  /* 0x0000000e06942981 */ /* 0x000122000c1e1100 */
[----:B------:R-:W-:Y:S02]  /*1eb0*/  PRMT R156, RZ, 0x7610, R156 ;  /* 0x00007610ff9c7816 */ /* 0x000fe4000000009c */
[----:B0-----:R-:W-:-:S04]  /*1ec0*/  IADD3 R6, P0, R139, R20, RZ ;  /* 0x000000148b067210 */ /* 0x001fc80007f1e0ff */
[----:B------:R-:W-:-:S05]  /*1ed0*/  LEA.HI.X.SX32 R7, R139, R102, 0x1, P0 ;  /* 0x000000668b077211 */ /* 0x000fca00000f0eff */
[----:B------:R0:W4:Y:S01]  /*1ee0*/  @P1 LDG.E.U8 R156, desc[UR14][R6.64] ;  /* 0x0000000e069c1981 */ /* 0x000122000c1e1100 */
[----:B------:R-:W-:Y:S02]  /*1ef0*/  ISETP.GT.AND P1, PT, R96, 0x19, PT ;  /* 0x000000196000780c */ /* 0x000fe40003f24270 */
[C---:B------:R-:W-:Y:S02]  /*1f00*/  IADD3 R10, P0, R141.reuse, R20, RZ ;  /* 0x000000148d0a7210 */ /* 0x040fe40007f1e0ff */
[----:B------:R-:W-:Y:S02]  /*1f10*/  PRMT R158, RZ, 0x7610, R158 ;  /* 0x00007610ff9e7816 */ /* 0x000fe4000000009e */
[----:B------:R-:W-:Y:S02]  /*1f20*/  LEA.HI.X.SX32 R11, R141, R102, 0x1, P0 ;  /* 0x000000668d0b7211 */ /* 0x000fe400000f0eff */
[----:B------:R-:W-:-:S05]  /*1f30*/  IADD3 R4, P0, R143, R20, RZ ;  /* 0x000000148f047210 */ /* 0x000fca0007f1e0ff */
[----:B------:R1:W4:Y:S01]  /*1f40*/  @P1 LDG.E.U8 R158, desc[UR14][R10.64] ;  /* 0x0000000e0a9e1981 */ /* 0x000322000c1e1100 */
[----:B------:R-:W-:Y:S02]  /*1f50*/  ISETP.GT.AND P1, PT, R96, 0x1a, PT ;  /* 0x0000001a6000780c */ /* 0x000fe40003f24270 */
[----:B------:R-:W-:Y:S02]  /*1f60*/  PRMT R162, RZ, 0x7610, R162 ;  /* 0x00007610ffa27816 */ /* 0x000fe400000000a2 */
[----:B------:R-:W-:Y:S02]  /*1f70*/  LEA.HI.X.SX32 R5, R143, R102, 0x1, P0 ;  /* 0x000000668f057211 */ /* 0x000fe400000f0eff */
[----:B0-----:R-:W-:-:S07]  /*1f80*/  IADD3 R6, P0, R145, R20, RZ ;  /* 0x0000001491067210 */ /* 0x001fce0007f1e0ff */
[----:B------:R-:W4:Y:S01]  /*1f90*/  @P1 LDG.E.U8 R162, desc[UR14][R4.64] ;  /* 0x0000000e04a21981 */ /* 0x000f22000c1e1100 */
[C---:B------:R-:W-:Y:S02]  /*1fa0*/  ISETP.GT.AND P1, PT, R96.reuse, 0x1b, PT ;  /* 0x0000001b6000780c */ /* 0x040fe40003f24270 */
[----:B------:R-:W-:Y:S02]  /*1fb0*/  PRMT R163, RZ, 0x7610, R163 ;  /* 0x00007610ffa37816 */ /* 0x000fe400000000a3 */
[----:B------:R-:W-:Y:S02]  /*1fc0*/  LEA.HI.X.SX32 R7, R145, R102, 0x1, P0 ;  /* 0x0000006691077211 */ /* 0x000fe400000f0eff */
[----:B------:R-:W-:Y:S02]  /*1fd0*/  ISETP.GT.AND P2, PT, R96, 0x16, PT ;  /* 0x000000166000780c */ /* 0x000fe40003f44270 */
[----:B-1----:R-:W-:-:S05]  /*1fe0*/  IADD3 R10, P0, R147, R20, RZ ;  /* 0x00000014930a7210 */ /* 0x002fca0007f1e0ff */
[----:B------:R-:W4:Y:S01]  /*1ff0*/  @P1 LDG.E.U8 R163, desc[UR14][R6.64] ;  /* 0x0000000e06a31981 */ /* 0x000f22000c1e1100 */
[----:B------:R-:W-:Y:S02]  /*2000*/  ISETP.GT.AND P1, PT, R96, 0x1c, PT ;  /* 0x0000001c6000780c */ /* 0x000fe40003f24270 */
[----:B------:R-:W-:Y:S02]  /*2010*/  PRMT R164, RZ, 0x7610, R164 ;  /* 0x00007610ffa47816 */ /* 0x000fe400000000a4 */
[----:B------:R-:W-:Y:S02]  /*2020*/  LEA.HI.X.SX32 R11, R147, R102, 0x1, P0 ;  /* 0x00000066930b7211 */ /* 0x000fe400000f0eff */
[----:B------:R-:W-:Y:S02]  /*2030*/  PRMT R152, RZ, 0x7610, R152 ;  /* 0x00007610ff987816 */ /* 0x000fe40000000098 */
[----:B------:R-:W-:-:S04]  /*2040*/  PRMT R165, RZ, 0x7610, R165 ;  /* 0x00007610ffa57816 */ /* 0x000fc800000000a5 */
[----:B------:R0:W4:Y:S04]  /*2050*/  @P2 LDG.E.U8 R152, desc[UR14][R160.64] ;  /* 0x0000000ea0982981 */ /* 0x000128000c1e1100 */
[----:B------:R1:W4:Y:S01]  /*2060*/  @P1 LDG.E.U8 R164, desc[UR14][R10.64] ;  /* 0x0000000e0aa41981 */ /* 0x000322000c1e1100 */
[----:B------:R-:W-:Y:S02]  /*2070*/  ISETP.GT.AND P1, PT, R96, 0x1d, PT ;  /* 0x0000001d6000780c */ /* 0x000fe40003f24270 */
[----:B0-----:R-:W-:-:S04]  /*2080*/  IADD3 R160, P0, R149, R20, RZ ;  /* 0x0000001495a07210 */ /* 0x001fc80007f1e0ff */
[----:B------:R-:W-:Y:S02]  /*2090*/  LEA.HI.X.SX32 R161, R149, R102, 0x1, P0 ;  /* 0x0000006695a17211 */ /* 0x000fe400000f0eff */
[----:B------:R-:W-:-:S05]  /*20a0*/  IADD3 R4, P0, R151, R20, RZ ;  /* 0x0000001497047210 */ /* 0x000fca0007f1e0ff */
[----:B------:R-:W4:Y:S01]  /*20b0*/  @P1 LDG.E.U8 R165, desc[UR14][R160.64] ;  /* 0x0000000ea0a51981 */ /* 0x000f22000c1e1100 */
[C---:B------:R-:W-:Y:S02]  /*20c0*/  ISETP.GT.AND P1, PT, R96.reuse, 0x1e, PT ;  /* 0x0000001e6000780c */ /* 0x040fe40003f24270 */
[----:B------:R-:W-:Y:S02]  /*20d0*/  LEA.HI.X.SX32 R5, R151, R102, 0x1, P0 ;  /* 0x0000006697057211 */ /* 0x000fe400000f0eff */
[C---:B------:R-:W-:Y:S02]  /*20e0*/  ISETP.GT.AND P0, PT, R96.reuse, RZ, PT ;  /* 0x000000ff6000720c */ /* 0x040fe40003f04270 */
[----:B------:R-:W-:Y:S02]  /*20f0*/  PRMT R166, RZ, 0x7610, R166 ;  /* 0x00007610ffa67816 */ /* 0x000fe400000000a6 */
[----:B------:R-:W-:-:S05]  /*2100*/  ISETP.GT.AND P2, PT, R96, 0x1f, PT ;  /* 0x0000001f6000780c */ /* 0x000fca0003f44270 */
[----:B------:R0:W4:Y:S01]  /*2110*/  @P1 LDG.E.U8 R166, desc[UR14][R4.64] ;  /* 0x0000000e04a61981 */ /* 0x000122000c1e1100 */
[C---:B------:R-:W-:Y:S02]  /*2120*/  IADD3 R6, P1, R153.reuse, R20, RZ ;  /* 0x0000001499067210 */ /* 0x040fe40007f3e0ff */
[----:B-1----:R-:W-:Y:S02]  /*2130*/  PRMT R10, RZ, 0x7610, R10 ;  /* 0x00007610ff0a7816 */ /* 0x002fe4000000000a */
[----:B------:R-:W-:Y:S02]  /*2140*/  PRMT R9, RZ, 0x7610, R9 ;  /* 0x00007610ff097816 */ /* 0x000fe40000000009 */
[----:B------:R-:W-:Y:S01]  /*2150*/  LEA.HI.X.SX32 R7, R153, R102, 0x1, P1 ;  /* 0x0000006699077211 */ /* 0x000fe200008f0eff */
[----:B0-----:R-:W-:Y:S02]  /*2160*/  @P0 IMAD.MOV.U32 R4, RZ, RZ, R20 ;  /* 0x000000ffff040224 */ /* 0x001fe400078e0014 */
[----:B------:R-:W-:-:S02]  /*2170*/  @P0 IMAD.MOV.U32 R5, RZ, RZ, R102 ;  /* 0x000000ffff050224 */ /* 0x000fc400078e0066 */
[----:B------:R0:W4:Y:S04]  /*2180*/  @P2 LDG.E.U8 R10, desc[UR14][R6.64] ;  /* 0x0000000e060a2981 */ /* 0x000128000c1e1100 */
[----:B------:R1:W4:Y:S01]  /*2190*/  @P0 LDG.E.U8 R9, desc[UR14][R4.64] ;  /* 0x0000000e04090981 */ /* 0x000322000c1e1100 */
[----:B------:R-:W-:Y:S02]  /*21a0*/  ISETP.GE.AND P0, PT, R157, R96, PT ;  /* 0x000000609d00720c */ /* 0x000fe40003f06270 */
[----:B0-----:R-:W-:Y:S02]  /*21b0*/  IADD3 R6, P1, R98, R95, RZ ;  /* 0x0000005f62067210 */ /* 0x001fe40007f3e0ff */
[----:B-----5:R-:W-:Y:S02]  /*21c0*/  LOP3.LUT R116, R116, 0xffff, RZ, 0xc0, !PT ;  /* 0x0000ffff74747812 */ /* 0x020fe400078ec0ff */
[----:B--2---:R-:W-:Y:S01]  /*21d0*/  LOP3.LUT R161, R118, 0xffff, RZ, 0xc0, !PT ;  /* 0x0000ffff76a17812 */ /* 0x004fe200078ec0ff */
[----:B------:R-:W-:Y:S01]  /*21e0*/  IMAD.X R7, R104, 0x1, R23, P1 ;  /* 0x0000000168077824 */ /* 0x000fe200008e0617 */
[----:B------:R-:W-:Y:S01]  /*21f0*/  PRMT R189, RZ, 0x7610, R189 ;  /* 0x00007610ffbd7816 */ /* 0x000fe200000000bd */
[----:B------:R-:W-:Y:S01]  /*2200*/  BAR.SYNC.DEFER_BLOCKING 0x0 ;  /* 0x0000000000007b1d */ /* 0x000fe20000010000 */
[----:B---3--:R-:W-:-:S02]  /*2210*/  LOP3.LUT R120, R120, 0xffff, RZ, 0xc0, !PT ;  /* 0x0000ffff78787812 */ /* 0x008fc400078ec0ff */
[----:B-1----:R-:W-:Y:S02]  /*2220*/  IADD3 R4, P1, R98, R94, RZ ;  /* 0x0000005e62047210 */ /* 0x002fe40007f3e0ff */
[----:B------:R-:W-:Y:S02]  /*2230*/  LOP3.LUT R5, R122, 0xffff, RZ, 0xc0, !PT ;  /* 0x0000ffff7a057812 */ /* 0x000fe400078ec0ff */
[----:B------:R-:W-:Y:S02]  /*2240*/  PRMT R116, R116, 0x3340, R161 ;  /* 0x0000334074747816 */ /* 0x000fe400000000a1 */
[----:B------:R-:W-:Y:S01]  /*2250*/  PRMT R161, R120, 0x3340, R5 ;  /* 0x0000334078a17816 */ /* 0x000fe20000000005 */
[----:B------:R-:W-:Y:S01]  /*2260*/  IMAD.X R5, R104, 0x1, R22, P1 ;  /* 0x0000000168057824 */ /* 0x000fe200008e0616 */
[----:B------:R-:W-:Y:S02]  /*2270*/  PRMT R187, RZ, 0x7610, R187 ;  /* 0x00007610ffbb7816 */ /* 0x000fe400000000bb */
[----:B------:R-:W-:Y:S01]  /*2280*/  PRMT R185, RZ, 0x7610, R185 ;  /* 0x00007610ffb97816 */ /* 0x000fe200000000b9 */
[----:B------:R0:W2:Y:S04]  /*2290*/  @!P0 LDG.E.U8 R189, desc[UR14][R6.64] ;  /* 0x0000000e06bd8981 */ /* 0x0000a8000c1e1100 */
[----:B------:R1:W3:Y:S01]  /*22a0*/  @!P0 LDG.E.U8 R187, desc[UR14][R4.64] ;  /* 0x0000000e04bb8981 */ /* 0x0002e2000c1e1100 */
[----:B0-----:R-:W-:-:S05]  /*22b0*/  IADD3 R6, P1, R98, R93, RZ ;  /* 0x0000005d62067210 */ /* 0x001fca0007f3e0ff */
[----:B------:R-:W-:Y:S01]  /*22c0*/  IMAD.X R7, R104, 0x1, R21, P1 ;  /* 0x0000000168077824 */ /* 0x000fe200008e0615 */
[----:B-1----:R-:W-:Y:S02]  /*22d0*/  IADD3 R4, P1, R98, R92, RZ ;  /* 0x0000005c62047210 */ /* 0x002fe40007f3e0ff */
[----:B------:R-:W-:Y:S02]  /*22e0*/  PRMT R183, RZ, 0x7610, R183 ;  /* 0x00007610ffb77816 */ /* 0x000fe400000000b7 */
[----:B------:R0:W5:Y:S01]  /*22f0*/  @!P0 LDG.E.U8 R185, desc[UR14][R6.64] ;  /* 0x0000000e06b98981 */ /* 0x000162000c1e1100 */
[----:B------:R-:W-:Y:S01]  /*2300*/  IMAD.X R5, R104, 0x1, R19, P1 ;  /* 0x0000000168057824 */ /* 0x000fe200008e0613 */
[----:B------:R-:W-:-:S04]  /*2310*/  PRMT R181, RZ, 0x7610, R181 ;  /* 0x00007610ffb57816 */ /* 0x000fc800000000b5 */
[----:B------:R1:W5:Y:S01]  /*2320*/  @!P0 LDG.E.U8 R183, desc[UR14][R4.64] ;  /* 0x0000000e04b78981 */ /* 0x000362000c1e1100 */
[----:B0-----:R-:W-:-:S05]  /*2330*/  IADD3 R6, P1, R98, R91, RZ ;  /* 0x0000005b62067210 */ /* 0x001fca0007f3e0ff */
[----:B------:R-:W-:Y:S01]  /*2340*/  IMAD.X R7, R104, 0x1, R18, P1 ;  /* 0x0000000168077824 */ /* 0x000fe200008e0612 */
[----:B-1----:R-:W-:Y:S02]  /*2350*/  IADD3 R4, P1, R98, R90, RZ ;  /* 0x0000005a62047210 */ /* 0x002fe40007f3e0ff */
[----:B------:R-:W-:Y:S02]  /*2360*/  PRMT R179, RZ, 0x7610, R179 ;  /* 0x00007610ffb37816 */ /* 0x000fe400000000b3 */
[----:B------:R0:W5:Y:S01]  /*2370*/  @!P0 LDG.E.U8 R181, desc[UR14][R6.64] ;  /* 0x0000000e06b58981 */ /* 0x000162000c1e1100 */
[----:B------:R-:W-:-:S05]  /*2380*/  IMAD.X R5, R104, 0x1, R17, P1 ;  /* 0x0000000168057824 */ /* 0x000fca00008e0611 */
[----:B------:R1:W5:Y:S01]  /*2390*/  @!P0 LDG.E.U8 R179, desc[UR14][R4.64] ;  /* 0x0000000e04b38981 */ /* 0x000362000c1e1100 */
[----:B0-----:R-:W-:-:S05]  /*23a0*/  IADD3 R6, P1, R98, R88, RZ ;  /* 0x0000005862067210 */ /* 0x001fca0007f3e0ff */
[----:B------:R-:W-:Y:S01]  /*23b0*/  IMAD.X R7, R104, 0x1, R16, P1 ;  /* 0x0000000168077824 */ /* 0x000fe200008e0610 */
[----:B-1----:R-:W-:Y:S02]  /*23c0*/  IADD3 R4, P1, R98, R15, RZ ;  /* 0x0000000f62047210 */ /* 0x002fe40007f3e0ff */
[----:B------:R-:W-:Y:S02]  /*23d0*/  PRMT R177, RZ, 0x7610, R177 ;  /* 0x00007610ffb17816 */ /* 0x000fe400000000b1 */
[----:B------:R-:W-:Y:S01]  /*23e0*/  PRMT R191, RZ, 0x7610, R191 ;  /* 0x00007610ffbf7816 */ /* 0x000fe200000000bf */
[----:B------:R-:W-:-:S03]  /*23f0*/  IMAD.X R5, R104, 0x1, R89, P1 ;  /* 0x0000000168057824 */ /* 0x000fc600008e0659 */
[----:B------:R0:W5:Y:S04]  /*2400*/  @!P0 LDG.E.U8 R177, desc[UR14][R6.64] ;  /* 0x0000000e06b18981 */ /* 0x000168000c1e1100 */
[----:B------:R1:W5:Y:S01]  /*2410*/  @!P0 LDG.E.U8 R191, desc[UR14][R4.64] ;  /* 0x0000000e04bf8981 */ /* 0x000362000c1e1100 */
[----:B----4-:R-:W-:Y:S02]  /*2420*/  LOP3.LUT R124, R124, 0xffff, RZ, 0xc0, !PT ;  /* 0x0000ffff7c7c7812 */ /* 0x010fe400078ec0ff */
[----:B------:R-:W-:Y:S02]  /*2430*/  LOP3.LUT R167, R126, 0xffff, RZ, 0xc0, !PT ;  /* 0x0000ffff7ea77812 */ /* 0x000fe400078ec0ff */
[----:B------:R-:W-:Y:S02]  /*2440*/  LOP3.LUT R132, R132, 0xffff, RZ, 0xc0, !PT ;  /* 0x0000ffff84847812 */ /* 0x000fe400078ec0ff */
[----:B------:R-:W-:-:S02]  /*2450*/  LOP3.LUT R169, R134, 0xffff, RZ, 0xc0, !PT ;  /* 0x0000ffff86a97812 */ /* 0x000fc400078ec0ff */
[----:B------:R-:W-:Y:S02]  /*2460*/  LOP3.LUT R140, R140, 0xffff, RZ, 0xc0, !PT ;  /* 0x0000ffff8c8c7812 */ /* 0x000fe400078ec0ff */
[----:B------:R-:W-:Y:S02]  /*2470*/  LOP3.LUT R171, R142, 0xffff, RZ, 0xc0, !PT ;  /* 0x0000ffff8eab7812 */ /* 0x000fe400078ec0ff */
[----:B------:R-:W-:Y:S02]  /*2480*/  PRMT R124, R124, 0x3340, R167 ;  /* 0x000033407c7c7816 */ /* 0x000fe400000000a7 */
[----:B------:R-:W-:Y:S02]  /*2490*/  PRMT R132, R132, 0x3340, R169 ;  /* 0x0000334084847816 */ /* 0x000fe400000000a9 */
[----:B------:R-:W-:Y:S02]  /*24a0*/  LOP3.LUT R112, R112, 0xffff, RZ, 0xc0, !PT ;  /* 0x0000ffff70707812 */ /* 0x000fe400078ec0ff */
[----:B------:R-:W-:-:S02]  /*24b0*/  LOP3.LUT R11, R114, 0xffff, RZ, 0xc0, !PT ;  /* 0x0000ffff720b7812 */ /* 0x000fc400078ec0ff */
[----:B------:R-:W-:Y:S02]  /*24c0*/  LOP3.LUT R128, R128, 0xffff, RZ, 0xc0, !PT ;  /* 0x0000ffff80807812 */ /* 0x000fe400078ec0ff */
[----:B------:R-:W-:Y:S02]  /*24d0*/  LOP3.LUT R167, R130, 0xffff, RZ, 0xc0, !PT ;  /* 0x0000ffff82a77812 */ /* 0x000fe400078ec0ff */
[----:B------:R-:W-:Y:S02]  /*24e0*/  LOP3.LUT R136, R136, 0xffff, RZ, 0xc0, !PT ;  /* 0x0000ffff88887812 */ /* 0x000fe400078ec0ff */
[----:B------:R-:W-:Y:S02]  /*24f0*/  LOP3.LUT R169, R138, 0xffff, RZ, 0xc0, !PT ;  /* 0x0000ffff8aa97812 */ /* 0x000fe400078ec0ff */
[----:B------:R-:W-:Y:S02]  /*2500*/  PRMT R140, R140, 0x3340, R171 ;  /* 0x000033408c8c7816 */ /* 0x000fe400000000ab */
[----:B------:R-:W-:-:S02]  /*2510*/  LOP3.LUT R8, R8, 0xffff, RZ, 0xc0, !PT ;  /* 0x0000ffff08087812 */ /* 0x000fc400078ec0ff */
[----:B------:R-:W-:Y:S02]  /*2520*/  LOP3.LUT R144, R144, 0xffff, RZ, 0xc0, !PT ;  /* 0x0000ffff90907812 */ /* 0x000fe400078ec0ff */
[----:B------:R-:W-:Y:S02]  /*2530*/  PRMT R11, R112, 0x3340, R11 ;  /* 0x00003340700b7816 */ /* 0x000fe4000000000b */
[----:B------:R-:W-:Y:S02]  /*2540*/  LOP3.LUT R171, R146, 0xffff, RZ, 0xc0, !PT ;  /* 0x0000ffff92ab7812 */ /* 0x000fe400078ec0ff */
[----:B------:R-:W-:Y:S02]  /*2550*/  PRMT R167, R128, 0x3340, R167 ;  /* 0x0000334080a77816 */ /* 0x000fe400000000a7 */
[----:B------:R-:W-:Y:S02]  /*2560*/  PRMT R169, R136, 0x3340, R169 ;  /* 0x0000334088a97816 */ /* 0x000fe400000000a9 */
[----:B------:R-:W-:-:S02]  /*2570*/  PRMT R171, R144, 0x3340, R171 ;  /* 0x0000334090ab7816 */ /* 0x000fc400000000ab */
[----:B------:R-:W-:Y:S02]  /*2580*/  LOP3.LUT R173, R150, 0xffff, RZ, 0xc0, !PT ;  /* 0x0000ffff96ad7812 */ /* 0x000fe400078ec0ff */
[----:B0-----:R-:W-:Y:S02]  /*2590*/  PRMT R6, R124, 0x5410, R167 ;  /* 0x000054107c067816 */ /* 0x001fe400000000a7 */
[----:B------:R-:W-:Y:S02]  /*25a0*/  LOP3.LUT R7, R154, 0xffff, RZ, 0xc0, !PT ;  /* 0x0000ffff9a077812 */ /* 0x000fe400078ec0ff */
[----:B------:R-:W-:-:S04]  /*25b0*/  LOP3.LUT R148, R148, 0xffff, RZ, 0xc0, !PT ;  /* 0x0000ffff94947812 */ /* 0x000fc800078ec0ff */
[----:B------:R-:W-:Y:S02]  /*25c0*/  PRMT R148, R148, 0x3340, R173 ;  /* 0x0000334094947816 */ /* 0x000fe400000000ad */
[----:B------:R-:W-:Y:S02]  /*25d0*/  LOP3.LUT R156, R156, 0xffff, RZ, 0xc0, !PT ;  /* 0x0000ffff9c9c7812 */ /* 0x000fe400078ec0ff */
[----:B------:R-:W-:-:S04]  /*25e0*/  LOP3.LUT R175, R158, 0xffff, RZ, 0xc0, !PT ;  /* 0x0000ffff9eaf7812 */ /* 0x000fc800078ec0ff */
[----:B------:R-:W-:Y:S02]  /*25f0*/  PRMT R156, R156, 0x3340, R175 ;  /* 0x000033409c9c7816 */ /* 0x000fe400000000af */
[----:B------:R-:W-:Y:S02]  /*2600*/  LOP3.LUT R162, R162, 0xffff, RZ, 0xc0, !PT ;  /* 0x0000ffffa2a27812 */ /* 0x000fe400078ec0ff */
[----:B------:R-:W-:-:S04]  /*2610*/  LOP3.LUT R163, R163, 0xffff, RZ, 0xc0, !PT ;  /* 0x0000ffffa3a37812 */ /* 0x000fc800078ec0ff */
[----:B------:R-:W-:Y:S02]  /*2620*/  PRMT R163, R162, 0x3340, R163 ;  /* 0x00003340a2a37816 */ /* 0x000fe400000000a3 */
[----:B------:R-:W-:Y:S02]  /*2630*/  LOP3.LUT R152, R152, 0xffff, RZ, 0xc0, !PT ;  /* 0x0000ffff98987812 */ /* 0x000fe400078ec0ff */
[----:B------:R-:W-:Y:S02]  /*2640*/  LOP3.LUT R164, R164, 0xffff, RZ, 0xc0, !PT ;  /* 0x0000ffffa4a47812 */ /* 0x000fe400078ec0ff */
[----:B------:R-:W-:Y:S02]  /*2650*/  PRMT R173, R152, 0x3340, R7 ;  /* 0x0000334098ad7816 */ /* 0x000fe40000000007 */
[----:B------:R-:W-:Y:S02]  /*2660*/  PRMT R7, R132, 0x5410, R169 ;  /* 0x0000541084077816 */ /* 0x000fe400000000a9 */
[----:B------:R-:W-:-:S04]  /*2670*/  LOP3.LUT R165, R165, 0xffff, RZ, 0xc0, !PT ;  /* 0x0000ffffa5a57812 */ /* 0x000fc800078ec0ff */
[----:B------:R-:W-:Y:S02]  /*2680*/  PRMT R164, R164, 0x3340, R165 ;  /* 0x00003340a4a47816 */ /* 0x000fe400000000a5 */
[----:B------:R-:W-:Y:S02]  /*2690*/  LOP3.LUT R166, R166, 0xffff, RZ, 0xc0, !PT ;  /* 0x0000ffffa6a67812 */ /* 0x000fe400078ec0ff */
[----:B-1----:R-:W-:Y:S02]  /*26a0*/  LOP3.LUT R5, R10, 0xffff, RZ, 0xc0, !PT ;  /* 0x0000ffff0a057812 */ /* 0x002fe400078ec0ff */
[----:B------:R-:W-:Y:S02]  /*26b0*/  LOP3.LUT R9, R9, 0xffff, RZ, 0xc0, !PT ;  /* 0x0000ffff09097812 */ /* 0x000fe400078ec0ff */
[----:B------:R-:W-:Y:S02]  /*26c0*/  PRMT R165, R166, 0x3340, R5 ;  /* 0x00003340a6a57816 */ /* 0x000fe40000000005 */
[----:B------:R-:W-:-:S02]  /*26d0*/  PRMT R4, R9, 0x3340, R8 ;  /* 0x0000334009047816 */ /* 0x000fc40000000008 */
[----:B------:R-:W-:Y:S02]  /*26e0*/  PRMT R5, R116, 0x5410, R161 ;  /* 0x0000541074057816 */ /* 0x000fe400000000a1 */
[----:B------:R-:W-:Y:S02]  /*26f0*/  PRMT R4, R4, 0x5410, R11 ;  /* 0x0000541004047816 */ /* 0x000fe4000000000b */
[----:B------:R-:W-:Y:S02]  /*2700*/  PRMT R8, R140, 0x5410, R171 ;  /* 0x000054108c087816 */ /* 0x000fe400000000ab */
[----:B------:R-:W-:Y:S02]  /*2710*/  PRMT R9, R148, 0x5410, R173 ;  /* 0x0000541094097816 */ /* 0x000fe400000000ad */
[----:B------:R-:W-:Y:S02]  /*2720*/  PRMT R10, R156, 0x5410, R163 ;  /* 0x000054109c0a7816 */ /* 0x000fe400000000a3 */
[----:B------:R-:W-:Y:S01]  /*2730*/  PRMT R11, R164, 0x5410, R165 ;  /* 0x00005410a40b7816 */ /* 0x000fe200000000a5 */
[----:B------:R0:W-:Y:S04]  /*2740*/  STS.128 [R14+UR12], R4 ;  /* 0x000000040e007988 */ /* 0x0001e80008000c0c */
[----:B------:R0:W-:Y:S04]  /*2750*/  STS.128 [R108+UR12], R8 ;  /* 0x000000086c007988 */ /* 0x0001e80008000c0c */
[----:B--2---:R0:W-:Y:S04]  /*2760*/  STS.U8 [R110+UR12+0x2600], R189 ;  /* 0x002600bd6e007988 */ /* 0x0041e8000800000c */
[----:B---3--:R0:W-:Y:S04]  /*2770*/  STS.U8 [R110+UR12+0x2500], R187 ;  /* 0x002500bb6e007988 */ /* 0x0081e8000800000c */
[----:B-----5:R0:W-:Y:S04]  /*2780*/  STS.U8 [R110+UR12+0x2400], R185 ;  /* 0x002400b96e007988 */ /* 0x0201e8000800000c */
[----:B------:R0:W-:Y:S04]  /*2790*/  STS.U8 [R110+UR12+0x2300], R183 ;  /* 0x002300b76e007988 */ /* 0x0001e8000800000c */
[----:B------:R0:W-:Y:S04]  /*27a0*/  STS.U8 [R110+UR12+0x2200], R181 ;  /* 0x002200b56e007988 */ /* 0x0001e8000800000c */
[----:B------:R0:W-:Y:S04]  /*27b0*/  STS.U8 [R110+UR12+0x2100], R179 ;  /* 0x002100b36e007988 */ /* 0x0001e8000800000c */
[----:B------:R0:W-:Y:S04]  /*27c0*/  STS.U8 [R110+UR12+0x2000], R177 ;  /* 0x002000b16e007988 */ /* 0x0001e8000800000c */
[----:B------:R0:W-:Y:S01]  /*27d0*/  STS.U8 [R110+UR12+0x2700], R191 ;  /* 0x002700bf6e007988 */ /* 0x0001e2000800000c */
[----:B------:R1:W-:Y:S06]  /*27e0*/  MEMBAR.ALL.CTA ;  /* 0x0000000000007992 */ /* 0x0003ec0000008000 */
[----:B-1----:R-:W1:Y:S01]  /*27f0*/  FENCE.VIEW.ASYNC.S ;  /* 0x00000000000073c6 */ /* 0x002e620000000000 */
[----:B------:R-:W-:-:S04]  /*2800*/  USHF.L.U32 UR4, UR13, 0x5, URZ ;  /* 0x000000050d047899 */ /* 0x000fc8000800063f */
[----:B------:R-:W-:-:S04]  /*2810*/  ULOP3.LUT UR4, UR4, 0x80, URZ, 0xc0, !UPT ;  /* 0x0000008004047892 */ /* 0x000fc8000f8ec03f */
[----:B------:R-:W-:Y:S01]  /*2820*/  ULEA.HI UR4, UR12, UR4, URZ, 0x1c ;  /* 0x000000040c047291 */ /* 0x000fe2000f8fe03f */
[----:B-1----:R-:W-:Y:S03]  /*2830*/  BAR.SYNC.DEFER_BLOCKING 0x0 ;  /* 0x0000000000007b1d */ /* 0x002fe60000010000 */
[----:B------:R-:W-:-:S03]  /*2840*/  ULOP3.LUT UR4, UR4, 0x3fff, URZ, 0xc0, !UPT ;  /* 0x00003fff04047892 */ /* 0x000fc6000f8ec03f */
[----:B------:R-:W-:Y:S01]  /*2850*/  UMOV UR8, 0xffffff00 ;  /* 0xffffff0000087882 */ /* 0x000fe20000000000 */
[----:B------:R-:W-:Y:S01]  /*2860*/  UMOV UR9, 0x3fffffef ;  /* 0x3fffffef00097882 */ /* 0x000fe20000000000 */
[----:B------:R-:W-:Y:S02]  /*2870*/  UMOV UR5, URZ ;  /* 0x0000003f00057c82 */ /* 0x000fe40008000000 */
[----:B------:R-:W-:Y:S01]  /*2880*/  UIADD3.64 UR8, UR4, -UR8, URZ ;  /* 0x8000000804087297 */ /* 0x000fe2000fffe03f */
[----:B------:R-:W-:Y:S02]  /*2890*/  UMOV UR10, UR6 ;  /* 0x00000006000a7c82 */ /* 0x000fe40008000000 */
[----:B------:R-:W-:Y:S01]  /*28a0*/  UMOV UR5, 0xc0000010 ;  /* 0xc000001000057882 */ /* 0x000fe20000000000 */
[----:B------:R-:W-:Y:S01]  /*28b0*/  UMOV UR11, UR7 ;  /* 0x00000007000b7c82 */ /* 0x000fe20008000000 */
[----:B------:R-:W-:-:S06]  /*28c0*/  WARPGROUP.ARRIVE ;  /* 0x00000000000079c5 */ /* 0x000fcc0000000000 */
[----:B------:R-:W-:Y:S04]  /*28d0*/  QGMMA.64x64x32.F32.E4M3.E4M3 R56, gdesc[UR4], R56 ;  /* 0x00e00000043879f3 */ /* 0x000fe80008700838 */
[----:B------:R-:W-:Y:S01]  /*28e0*/  QGMMA.64x64x32.F32.E4M3.E4M3 R24, gdesc[UR8], R24, gsb0 ;  /* 0x00e00000081879f3 */ /* 0x000fe20008000818 */
[----:B------:R-:W-:Y:S01]  /*28f0*/  VIADD R106, R106, 0xffffffff ;  /* 0xffffffff6a6a7836 */ /* 0x000fe20000000000 */
[----:B------:R-:W-:-:S04]  /*2900*/  IADD3 R95, P6, R95, UR16, RZ ;  /* 0x000000105f5f7c10 */ /* 0x000fc8000ffde0ff */
[----:B------:R-:W-:Y:S02]  /*2910*/  IADD3.X R23, R23, UR17, RZ, P6, !PT ;  /* 0x0000001117177c10 */ /* 0x000fe4000b7fe4ff */
[----:B------:R-:W-:Y:S02]  /*2920*/  ISETP.NE.U32.AND P6, PT, R106, RZ, PT ;  /* 0x000000ff6a00720c */ /* 0x000fe40003fc5070 */
[----:B------:R-:W-:Y:S02]  /*2930*/  IADD3 R15, P5, R15, UR16, RZ ;  /* 0x000000100f0f7c10 */ /* 0x000fe4000ffbe0ff */
[----:B------:R-:W-:Y:S02]  /*2940*/  IADD3 R94, P0, R94, UR16, RZ ;  /* 0x000000105e5e7c10 */ /* 0x000fe4000ff1e0ff */
[----:B------:R-:W-:Y:S02]  /*2950*/  IADD3.X R89, R89, UR17, RZ, P5, !PT ;  /* 0x0000001159597c10 */ /* 0x000fe4000affe4ff */
[----:B------:R-:W-:-:S02]  /*2960*/  IADD3 R93, P1, R93, UR16, RZ ;  /* 0x000000105d5d7c10 */ /* 0x000fc4000ff3e0ff */
[----:B------:R-:W-:Y:S02]  /*2970*/  IADD3 R92, P2, R92, UR16, RZ ;  /* 0x000000105c5c7c10 */ /* 0x000fe4000ff5e0ff */
[----:B------:R-:W-:Y:S02]  /*2980*/  IADD3 R91, P3, R91, UR16, RZ ;  /* 0x000000105b5b7c10 */ /* 0x000fe4000ff7e0ff */
[----:B------:R-:W-:Y:S02]  /*2990*/  IADD3 R90, P4, R90, UR16, RZ ;  /* 0x000000105a5a7c10 */ /* 0x000fe4000ff9e0ff */
[----:B------:R-:W-:Y:S02]  /*29a0*/  IADD3 R88, P5, R88, UR16, RZ ;  /* 0x0000001058587c10 */ /* 0x000fe4000ffbe0ff */
[----:B------:R-:W-:Y:S02]  /*29b0*/  IADD3.X R22, R22, UR17, RZ, P0, !PT ;  /* 0x0000001116167c10 */ /* 0x000fe400087fe4ff */
[----:B------:R-:W-:-:S02]  /*29c0*/  IADD3 R20, P0, R155, R20, RZ ;  /* 0x000000149b147210 */ /* 0x000fc40007f1e0ff */
[----:B------:R-:W-:Y:S02]  /*29d0*/  IADD3.X R21, R21, UR17, RZ, P1, !PT ;  /* 0x0000001115157c10 */ /* 0x000fe40008ffe4ff */
[----:B------:R-:W-:Y:S02]  /*29e0*/  IADD3.X R19, R19, UR17, RZ, P2, !PT ;  /* 0x0000001113137c10 */ /* 0x000fe400097fe4ff */
[----:B------:R-:W-:Y:S02]  /*29f0*/  IADD3.X R18, R18, UR17, RZ, P3, !PT ;  /* 0x0000001112127c10 */ /* 0x000fe40009ffe4ff */
[----:B------:R-:W-:Y:S02]  /*2a00*/  IADD3.X R17, R17, UR17, RZ, P4, !PT ;  /* 0x0000001111117c10 */ /* 0x000fe4000a7fe4ff */
[----:B------:R-:W-:Y:S01]  /*2a10*/  IADD3.X R16, R16, UR17, RZ, P5, !PT ;  /* 0x0000001110107c10 */ /* 0x000fe2000affe4ff */
[----:B------:R-:W-:Y:S01]  /*2a20*/  VIADD R96, R96, 0xffffffe0 ;  /* 0xffffffe060607836 */ /* 0x000fe20000000000 */
[----:B------:R-:W-:Y:S01]  /*2a30*/  LEA.HI.X.SX32 R102, R155, R102, 0x1, P0 ;  /* 0x000000669b667211 */ /* 0x000fe200000f0eff */
[----:B------:R-:W-:-:S02]  /*2a40*/  WARPGROUP.DEPBAR.LE gsb0, 0x0 ;  /* 0x00008000000079c5 */ /* 0x000fc40000010000 */
[----:B0-----:R-:W-:Y:S05]  /*2a50*/  @P6 BRA `(.L_x_1) ;  /* 0xffffffec00506947 */ /* 0x001fea000383ffff */
.L_x_0:
[----:B------:R-:W-:Y:S01]  /*2a60*/  BAR.SYNC.DEFER_BLOCKING 0x0 ;  /* 0x0000000000007b1d */ /* 0x000fe20000010000 */
[----:B------:R-:W-:Y:S01]  /*2a70*/  IMAD.SHL.U32 R4, R13, 0x10, RZ ;  /* 0x000000100d047824 */ /* 0x000fe200078e00ff */
[----:B------:R-:W-:Y:S01]  /*2a80*/  F2FP.SATFINITE.E4M3.F32.PACK_AB_MERGE_C R58, R59, R58, RZ ;  /* 0x0000003a3b3a723e */ /* 0x000fe200048070ff */
[----:B------:R-:W-:Y:S01]  /*2a90*/  IMAD.SHL.U32 R13, R13, 0x80, RZ ;  /* 0x000000800d0d7824 */ /* 0x000fe200078e00ff */
[----:B------:R-:W-:Y:S01]  /*2aa0*/  F2FP.SATFINITE.E4M3.F32.PACK_AB_MERGE_C R63, R63, R62, RZ ;  /* 0x0000003e3f3f723e */ /* 0x000fe200048070ff */
[----:B------:R-:W-:Y:S01]  /*2ab0*/  VIADD R6, R0, 0x1 ;  /* 0x0000000100067836 */ /* 0x000fe20000000000 */
[----:B------:R-:W-:Y:S01]  /*2ac0*/  LOP3.LUT R4, R4, 0xf0, RZ, 0xc0, !PT ;  /* 0x000000f004047812 */ /* 0x000fe200078ec0ff */
[----:B------:R-:W-:Y:S01]  /*2ad0*/  ULDC.64 UR6, c[0x0][0x228] ;  /* 0x00008a0000067ab9 */ /* 0x000fe20000000a00 */
[----:B------:R-:W-:Y:S01]  /*2ae0*/  LOP3.LUT R13, R13, 0x800, RZ, 0xc0, !PT ;  /* 0x000008000d0d7812 */ /* 0x000fe200078ec0ff */
[----:B------:R-:W-:Y:S01]  /*2af0*/  ULDC UR4, c[0x0][0x244] ;  /* 0x0000910000047ab9 */ /* 0x000fe20000000800 */
[----:B------:R-:W-:Y:S01]  /*2b00*/  F2FP.SATFINITE.E4M3.F32.PACK_AB_MERGE_C R56, R57, R56, RZ ;  /* 0x000000383938723e */ /* 0x000fe200048070ff */
[C---:B------:R-:W-:Y:S01]  /*2b10*/  VIADD R5, R0.reuse, 0x2 ;  /* 0x0000000200057836 */ /* 0x040fe20000000000 */
[----:B------:R-:W-:Y:S01]  /*2b20*/  IADD3 R4, R13, UR12, R4 ;  /* 0x0000000c0d047c10 */ /* 0x000fe2000fffe004 */
[----:B------:R-:W-:Y:S01]  /*2b30*/  VIADD R17, R0, 0x5 ;  /* 0x0000000500117836 */ /* 0x000fe20000000000 */
[----:B------:R-:W-:-:S02]  /*2b40*/  F2FP.SATFINITE.E4M3.F32.PACK_AB_MERGE_C R61, R61, R60, RZ ;  /* 0x0000003c3d3d723e */ /* 0x000fc400048070ff */
[----:B------:R-:W-:Y:S01]  /*2b50*/  F2FP.SATFINITE.E4M3.F32.PACK_AB_MERGE_C R24, R25, R24, RZ ;  /* 0x000000181918723e */ /* 0x000fe200048070ff */
[----:B------:R-:W-:Y:S01]  /*2b60*/  IMAD R25, R3, 0x8, R4 ;  /* 0x0000000803197824 */ /* 0x000fe200078e0204 */
[----:B------:R-:W-:Y:S01]  /*2b70*/  F2FP.SATFINITE.E4M3.F32.PACK_AB_MERGE_C R26, R27, R26, RZ ;  /* 0x0000001a1b1a723e */ /* 0x000fe200048070ff */
[C---:B------:R-:W-:Y:S01]  /*2b80*/  VIADD R4, R0.reuse, 0x3 ;  /* 0x0000000300047836 */ /* 0x040fe20000000000 */
[----:B------:R-:W-:Y:S01]  /*2b90*/  F2FP.SATFINITE.E4M3.F32.PACK_AB_MERGE_C R29, R29, R28, RZ ;  /* 0x0000001c1d1d723e */ /* 0x000fe200048070ff */
[----:B------:R-:W-:Y:S01]  /*2ba0*/  VIADD R3, R0, 0x4 ;  /* 0x0000000400037836 */ /* 0x000fe20000000000 */
[----:B------:R-:W-:Y:S02]  /*2bb0*/  F2FP.SATFINITE.E4M3.F32.PACK_AB_MERGE_C R31, R31, R30, RZ ;  /* 0x0000001e1f1f723e */ /* 0x000fe400048070ff */
[----:B------:R-:W-:Y:S02]  /*2bc0*/  PRMT R57, R58, 0x5410, R63 ;  /* 0x000054103a397816 */ /* 0x000fe4000000003f */
[----:B------:R-:W-:-:S02]  /*2bd0*/  PRMT R56, R56, 0x5410, R61 ;  /* 0x0000541038387816 */ /* 0x000fc4000000003d */
[----:B------:R-:W-:Y:S02]  /*2be0*/  PRMT R58, R24, 0x5410, R29 ;  /* 0x00005410183a7816 */ /* 0x000fe4000000001d */
[----:B------:R-:W-:Y:S02]  /*2bf0*/  PRMT R59, R26, 0x5410, R31 ;  /* 0x000054101a3b7816 */ /* 0x000fe4000000001f */
[----:B------:R-:W-:Y:S02]  /*2c00*/  LEA R16, R12, UR12, 0x4 ;  /* 0x0000000c0c107c11 */ /* 0x000fe4000f8e20ff */
[----:B------:R-:W-:Y:S01]  /*2c10*/  F2FP.SATFINITE.E4M3.F32.PACK_AB_MERGE_C R66, R67, R66, RZ ;  /* 0x000000424342723e */ /* 0x000fe200048070ff */
[----:B------:R-:W-:Y:S01]  /*2c20*/  STSM.16.M88.4 [R25], R56 ;  /* 0x0000003819007844 */ /* 0x000fe20000000200 */
[----:B------:R-:W-:Y:S02]  /*2c30*/  F2FP.SATFINITE.E4M3.F32.PACK_AB_MERGE_C R71, R71, R70, RZ ;  /* 0x000000464747723e */ /* 0x000fe400048070ff */
[----:B------:R-:W-:Y:S01]  /*2c40*/  F2FP.SATFINITE.E4M3.F32.PACK_AB_MERGE_C R64, R65, R64, RZ ;  /* 0x000000404140723e */ /* 0x000fe200048070ff */
[----:B------:R-:W-:Y:S01]  /*2c50*/  BAR.SYNC.DEFER_BLOCKING 0x0 ;  /* 0x0000000000007b1d */ /* 0x000fe20000010000 */
[----:B------:R-:W-:-:S02]  /*2c60*/  F2FP.SATFINITE.E4M3.F32.PACK_AB_MERGE_C R69, R69, R68, RZ ;  /* 0x000000444545723e */ /* 0x000fc400048070ff */
[----:B------:R-:W-:Y:S02]  /*2c70*/  F2FP.SATFINITE.E4M3.F32.PACK_AB_MERGE_C R32, R33, R32, RZ ;  /* 0x000000202120723e */ /* 0x000fe400048070ff */
[----:B------:R-:W-:Y:S02]  /*2c80*/  F2FP.SATFINITE.E4M3.F32.PACK_AB_MERGE_C R34, R35, R34, RZ ;  /* 0x000000222322723e */ /* 0x000fe400048070ff */
[----:B------:R-:W-:Y:S02]  /*2c90*/  F2FP.SATFINITE.E4M3.F32.PACK_AB_MERGE_C R37, R37, R36, RZ ;  /* 0x000000242525723e */ /* 0x000fe400048070ff */
[----:B------:R-:W-:Y:S02]  /*2ca0*/  F2FP.SATFINITE.E4M3.F32.PACK_AB_MERGE_C R39, R39, R38, RZ ;  /* 0x000000262727723e */ /* 0x000fe400048070ff */
[----:B------:R-:W-:Y:S02]  /*2cb0*/  PRMT R65, R66, 0x5410, R71 ;  /* 0x0000541042417816 */ /* 0x000fe40000000047 */
[----:B------:R-:W-:-:S02]  /*2cc0*/  PRMT R64, R64, 0x5410, R69 ;  /* 0x0000541040407816 */ /* 0x000fc40000000045 */
[----:B------:R-:W-:Y:S02]  /*2cd0*/  PRMT R66, R32, 0x5410, R37 ;  /* 0x0000541020427816 */ /* 0x000fe40000000025 */
[----:B------:R-:W-:Y:S02]  /*2ce0*/  PRMT R67, R34, 0x5410, R39 ;  /* 0x0000541022437816 */ /* 0x000fe40000000027 */
[----:B------:R-:W-:Y:S02]  /*2cf0*/  F2FP.SATFINITE.E4M3.F32.PACK_AB_MERGE_C R74, R75, R74, RZ ;  /* 0x0000004a4b4a723e */ /* 0x000fe400048070ff */
[----:B------:R-:W-:Y:S02]  /*2d00*/  F2FP.SATFINITE.E4M3.F32.PACK_AB_MERGE_C R79, R79, R78, RZ ;  /* 0x0000004e4f4f723e */ /* 0x000fe400048070ff */
[----:B------:R-:W-:Y:S01]  /*2d10*/  F2FP.SATFINITE.E4M3.F32.PACK_AB_MERGE_C R72, R73, R72, RZ ;  /* 0x000000484948723e */ /* 0x000fe200048070ff */
[----:B------:R-:W0:Y:S01]  /*2d20*/  LDS.128 R12, [R16] ;  /* 0x00000000100c7984 */ /* 0x000e220000000c00 */
[----:B------:R-:W-:-:S02]  /*2d30*/  F2FP.SATFINITE.E4M3.F32.PACK_AB_MERGE_C R77, R77, R76, RZ ;  /* 0x0000004c4d4d723e */ /* 0x000fc400048070ff */
[----:B------:R-:W-:Y:S01]  /*2d40*/  F2FP.SATFINITE.E4M3.F32.PACK_AB_MERGE_C R40, R41, R40, RZ ;  /* 0x000000282928723e */ /* 0x000fe200048070ff */
[----:B------:R-:W-:Y:S01]  /*2d50*/  BAR.SYNC.DEFER_BLOCKING 0x0 ;  /* 0x0000000000007b1d */ /* 0x000fe20000010000 */
[----:B------:R-:W-:Y:S02]  /*2d60*/  F2FP.SATFINITE.E4M3.F32.PACK_AB_MERGE_C R42, R43, R42, RZ ;  /* 0x0000002a2b2a723e */ /* 0x000fe400048070ff */
[----:B------:R-:W-:Y:S02]  /*2d70*/  F2FP.SATFINITE.E4M3.F32.PACK_AB_MERGE_C R45, R45, R44, RZ ;  /* 0x0000002c2d2d723e */ /* 0x000fe400048070ff */
[----:B------:R-:W-:Y:S02]  /*2d80*/  F2FP.SATFINITE.E4M3.F32.PACK_AB_MERGE_C R47, R47, R46, RZ ;  /* 0x0000002e2f2f723e */ /* 0x000fe400048070ff */
[----:B------:R-:W-:Y:S02]  /*2d90*/  PRMT R73, R74, 0x5410, R79 ;  /* 0x000054104a497816 */ /* 0x000fe4000000004f */
[----:B------:R-:W-:-:S02]  /*2da0*/  PRMT R72, R72, 0x5410, R77 ;  /* 0x0000541048487816 */ /* 0x000fc4000000004d */
[----:B------:R-:W-:Y:S02]  /*2db0*/  PRMT R74, R40, 0x5410, R45 ;  /* 0x00005410284a7816 */ /* 0x000fe4000000002d */
[----:B------:R-:W-:Y:S02]  /*2dc0*/  PRMT R75, R42, 0x5410, R47 ;  /* 0x000054102a4b7816 */ /* 0x000fe4000000002f */
[C---:B------:R-:W-:Y:S01]  /*2dd0*/  ISETP.GE.AND P0, PT, R2.reuse, UR6, PT ;  /* 0x0000000602007c0c */ /* 0x040fe2000bf06270 */
[----:B------:R-:W-:Y:S01]  /*2de0*/  IMAD R2, R2, UR4, RZ ;  /* 0x0000000402027c24 */ /* 0x000fe2000f8e02ff */
[----:B------:R-:W-:Y:S01]  /*2df0*/  ULDC UR6, c[0x0][0x248] ;  /* 0x0000920000067ab9 */ /* 0x000fe20000000800 */
[----:B------:R-:W-:Y:S01]  /*2e00*/  ULDC.64 UR4, c[0x0][0x220] ;  /* 0x0000880000047ab9 */ /* 0x000fe20000000a00 */
[----:B------:R-:W-:Y:S01]  /*2e10*/  ISETP.LT.AND P5, PT, R4, UR7, !P0 ;  /* 0x0000000704007c0c */ /* 0x000fe2000c7a1270 */
[----:B------:R-:W-:Y:S01]  /*2e20*/  IMAD R4, R0, UR6, RZ ;  /* 0x0000000600047c24 */ /* 0x000fe2000f8e02ff */
[----:B------:R-:W-:-:S02]  /*2e30*/  ISETP.LT.AND P4, PT, R3, UR7, !P0 ;  /* 0x0000000703007c0c */ /* 0x000fc4000c781270 */
[----:B------:R-:W-:Y:S01]  /*2e40*/  IADD3 R3, P3, R2, UR4, RZ ;  /* 0x0000000402037c10 */ /* 0x000fe2000ff7e0ff */
[----:B------:R-:W-:Y:S01]  /*2e50*/  STSM.16.M88.4 [R25], R64 ;  /* 0x0000004019007844 */ /* 0x000fe20000000200 */
[----:B------:R-:W-:Y:S01]  /*2e60*/  ISETP.LT.AND P2, PT, R6, UR7, !P0 ;  /* 0x0000000706007c0c */ /* 0x000fe2000c741270 */
[----:B------:R-:W-:Y:S01]  /*2e70*/  VIADD R22, R4, UR6 ;  /* 0x0000000604167c36 */ /* 0x000fe20008000000 */
[----:B------:R-:W-:Y:S01]  /*2e80*/  LEA.HI.X.SX32 R2, R2, UR5, 0x1, P3 ;  /* 0x0000000502027c11 */ /* 0x000fe200098f0eff */
[----:B------:R-:W-:Y:S01]  /*2e90*/  BAR.SYNC.DEFER_BLOCKING 0x0 ;  /* 0x0000000000007b1d */ /* 0x000fe20000010000 */
[----:B------:R-:W-:Y:S01]  /*2ea0*/  IADD3 R18, P6, R4, R3, RZ ;  /* 0x0000000304127210 */ /* 0x000fe20007fde0ff */
[----:B------:R-:W-:Y:S01]  /*2eb0*/  VIADD R23, R22, UR6 ;  /* 0x0000000616177c36 */ /* 0x000fe20008000000 */
[----:B------:R-:W-:Y:S02]  /*2ec0*/  ISETP.LT.AND P1, PT, R5, UR7, !P0 ;  /* 0x0000000705007c0c */ /* 0x000fe4000c721270 */
[----:B------:R-:W-:Y:S01]  /*2ed0*/  LEA.HI.X.SX32 R19, R4, R2, 0x1, P6 ;  /* 0x0000000204137211 */ /* 0x000fe200030f0eff */
[----:B------:R-:W-:Y:S01]  /*2ee0*/  VIADD R24, R23, UR6 ;  /* 0x0000000617187c36 */ /* 0x000fe20008000000 */
[----:B------:R-:W-:-:S02]  /*2ef0*/  F2FP.SATFINITE.E4M3.F32.PACK_AB_MERGE_C R82, R83, R82, RZ ;  /* 0x000000525352723e */ /* 0x000fc400048070ff */
[----:B------:R-:W-:Y:S02]  /*2f00*/  F2FP.SATFINITE.E4M3.F32.PACK_AB_MERGE_C R87, R87, R86, RZ ;  /* 0x000000565757723e */ /* 0x000fe400048070ff */
[----:B------:R-:W-:Y:S02]  /*2f10*/  F2FP.SATFINITE.E4M3.F32.PACK_AB_MERGE_C R80, R81, R80, RZ ;  /* 0x000000505150723e */ /* 0x000fe400048070ff */
[----:B------:R-:W-:Y:S02]  /*2f20*/  F2FP.SATFINITE.E4M3.F32.PACK_AB_MERGE_C R85, R85, R84, RZ ;  /* 0x000000545555723e */ /* 0x000fe400048070ff */
[----:B------:R-:W-:Y:S02]  /*2f30*/  F2FP.SATFINITE.E4M3.F32.PACK_AB_MERGE_C R48, R49, R48, RZ ;  /* 0x000000303130723e */ /* 0x000fe400048070ff */
[----:B------:R-:W-:Y:S02]  /*2f40*/  F2FP.SATFINITE.E4M3.F32.PACK_AB_MERGE_C R50, R51, R50, RZ ;  /* 0x000000323332723e */ /* 0x000fe400048070ff */
[----:B------:R-:W-:-:S02]  /*2f50*/  F2FP.SATFINITE.E4M3.F32.PACK_AB_MERGE_C R53, R53, R52, RZ ;  /* 0x000000343535723e */ /* 0x000fc400048070ff */
[----:B------:R-:W-:Y:S02]  /*2f60*/  F2FP.SATFINITE.E4M3.F32.PACK_AB_MERGE_C R55, R55, R54, RZ ;  /* 0x000000363737723e */ /* 0x000fe400048070ff */
[----:B------:R-:W-:Y:S01]  /*2f70*/  PRMT R81, R82, 0x5410, R87 ;  /* 0x0000541052517816 */ /* 0x000fe20000000057 */
[----:B------:R-:W1:Y:S01]  /*2f80*/  LDS.128 R8, [R16] ;  /* 0x0000000010087984 */ /* 0x000e620000000c00 */
[----:B------:R-:W-:Y:S02]  /*2f90*/  PRMT R80, R80, 0x5410, R85 ;  /* 0x0000541050507816 */ /* 0x000fe40000000055 */
[----:B------:R-:W-:Y:S01]  /*2fa0*/  PRMT R82, R48, 0x5410, R53 ;  /* 0x0000541030527816 */ /* 0x000fe20000000035 */
[----:B------:R-:W-:Y:S01]  /*2fb0*/  BAR.SYNC.DEFER_BLOCKING 0x0 ;  /* 0x0000000000007b1d */ /* 0x000fe20000010000 */
[----:B------:R-:W-:Y:S02]  /*2fc0*/  PRMT R83, R50, 0x5410, R55 ;  /* 0x0000541032537816 */ /* 0x000fe40000000037 */
[----:B------:R-:W-:-:S02]  /*2fd0*/  ISETP.LT.AND P3, PT, R0, UR7, !P0 ;  /* 0x0000000700007c0c */ /* 0x000fc4000c761270 */
[-C--:B------:R-:W-:Y:S02]  /*2fe0*/  IADD3 R20, P6, R22, R3.reuse, RZ ;  /* 0x0000000316147210 */ /* 0x080fe40007fde0ff */
[----:B0-----:R-:W-:Y:S02]  /*2ff0*/  PRMT R29, R12, 0x7770, RZ ;  /* 0x000077700c1d7816 */ /* 0x001fe400000000ff */
[-C--:B------:R-:W-:Y:S02]  /*3000*/  LEA.HI.X.SX32 R21, R22, R2.reuse, 0x1, P6 ;  /* 0x0000000216157211 */ /* 0x080fe400030f0eff */
[C---:B------:R-:W-:Y:S02]  /*3010*/  IADD3 R22, P6, R23.reuse, R3, RZ ;  /* 0x0000000317167210 */ /* 0x040fe40007fde0ff */
[----:B------:R-:W-:Y:S02]  /*3020*/  PRMT R27, R12, 0x7771, RZ ;  /* 0x000077710c1b7816 */ /* 0x000fe400000000ff */
[----:B------:R-:W-:-:S02]  /*3030*/  LEA.HI.X.SX32 R23, R23, R2, 0x1, P6 ;  /* 0x0000000217177211 */ /* 0x000fc400030f0eff */
[----:B------:R-:W-:Y:S01]  /*3040*/  PRMT R31, R13, 0x7771, RZ ;  /* 0x000077710d1f7816 */ /* 0x000fe200000000ff */
[----:B------:R-:W-:Y:S01]  /*3050*/  STSM.16.M88.4 [R25], R72 ;  /* 0x0000004819007844 */ /* 0x000fe20000000200 */
[----:B------:R-:W-:Y:S06]  /*3060*/  BAR.SYNC.DEFER_BLOCKING 0x0 ;  /* 0x0000000000007b1d */ /* 0x000fec0000010000 */
[----:B------:R-:W0:Y:S02]  /*3070*/  LDS.128 R4, [R16] ;  /* 0x0000000010047984 */ /* 0x000e240000000c00 */
[----:B------:R-:W-:Y:S06]  /*3080*/  BAR.SYNC.DEFER_BLOCKING 0x0 ;  /* 0x0000000000007b1d */ /* 0x000fec0000010000 */
[----:B------:R2:W-:Y:S02]  /*3090*/  STSM.16.M88.4 [R25], R80 ;  /* 0x0000005019007844 */ /* 0x0005e40000000200 */
[----:B------:R-:W-:Y:S01]  /*30a0*/  BAR.SYNC.DEFER_BLOCKING 0x0 ;  /* 0x0000000000007b1d */ /* 0x000fe20000010000 */
[----:B--2---:R-:W-:-:S04]  /*30b0*/  VIADD R25, R24, UR6 ;  /* 0x0000000618197c36 */ /* 0x004fc80008000000 */
[----:B------:R-:W-:Y:S01]  /*30c0*/  VIADD R26, R25, UR6 ;  /* 0x00000006191a7c36 */ /* 0x000fe20008000000 */
[----:B------:R2:W-:Y:S01]  /*30d0*/  @P3 STG.E.U8 desc[UR14][R18.64], R29 ;  /* 0x0000001d12003986 */ /* 0x0005e2000c10110e */
[----:B------:R-:W-:Y:S01]  /*30e0*/  ISETP.LT.AND P3, PT, R17, UR7, !P0 ;  /* 0x0000000711007c0c */ /* 0x000fe2000c761270 */
[C---:B------:R-:W-:Y:S02]  /*30f0*/  VIADD R17, R0.reuse, 0x6 ;  /* 0x0000000600117836 */ /* 0x040fe40000000000 */
[----:B------:R3:W-:Y:S03]  /*3100*/  @P2 STG.E.U8 desc[UR14][R20.64], R27 ;  /* 0x0000001b14002986 */ /* 0x0007e6000c10110e */
[----:B------:R-:W-:Y:S01]  /*3110*/  ISETP.LT.AND P2, PT, R17, UR7, !P0 ;  /* 0x0000000711007c0c */ /* 0x000fe2000c741270 */
[----:B------:R-:W-:Y:S01]  /*3120*/  VIADD R17, R0, 0x7 ;  /* 0x0000000700117836 */ /* 0x000fe20000000000 */
[----:B--2---:R-:W-:-:S02]  /*3130*/  IADD3 R18, P6, R24, R3, RZ ;  /* 0x0000000318127210 */ /* 0x004fc40007fde0ff */
[----:B------:R-:W-:Y:S02]  /*3140*/  PRMT R29, R13, 0x7770, RZ ;  /* 0x000077700d1d7816 */ /* 0x000fe400000000ff */
[-C--:B------:R-:W-:Y:S02]  /*3150*/  LEA.HI.X.SX32 R19, R24, R2.reuse, 0x1, P6 ;  /* 0x0000000218137211 */ /* 0x080fe400030f0eff */
[CC--:B---3--:R-:W-:Y:S01]  /*3160*/  IADD3 R20, P6, R25.reuse, R3.reuse, RZ ;  /* 0x0000000319147210 */ /* 0x0c8fe20007fde0ff */
[----:B------:R2:W-:Y:S01]  /*3170*/  @P1 STG.E.U8 desc[UR14][R22.64], R29 ;  /* 0x0000001d16001986 */ /* 0x0005e2000c10110e */
[----:B------:R-:W-:Y:S02]  /*3180*/  PRMT R27, R14, 0x7770, RZ ;  /* 0x000077700e1b7816 */ /* 0x000fe400000000ff */
[----:B------:R-:W-:Y:S01]  /*3190*/  LEA.HI.X.SX32 R21, R25, R2, 0x1, P6 ;  /* 0x0000000219157211 */ /* 0x000fe200030f0eff */
[----:B------:R3:W-:Y:S01]  /*31a0*/  @P5 STG.E.U8 desc[UR14][R18.64], R31 ;  /* 0x0000001f12005986 */ /* 0x0007e2000c10110e */
[----:B------:R-:W-:-:S02]  /*31b0*/  IADD3 R24, P6, R26, R3, RZ ;  /* 0x000000031a187210 */ /* 0x000fc40007fde0ff */
[----:B------:R-:W-:Y:S01]  /*31c0*/  ISETP.LT.AND P1, PT, R17, UR7, !P0 ;  /* 0x0000000711007c0c */ /* 0x000fe2000c721270 */
[----:B------:R-:W-:Y:S01]  /*31d0*/  VIADD R17, R0, 0x8 ;  /* 0x0000000800117836 */ /* 0x000fe20000000000 */
[C---:B------:R-:W-:Y:S01]  /*31e0*/  LEA.HI.X.SX32 R25, R26.reuse, R2, 0x1, P6 ;  /* 0x000000021a197211 */ /* 0x040fe200030f0eff */
[----:B------:R-:W-:Y:S01]  /*31f0*/  VIADD R26, R26, UR6 ;  /* 0x000000061a1a7c36 */ /* 0x000fe20008000000 */
[----:B------:R4:W-:Y:S01]  /*3200*/  @P4 STG.E.U8 desc[UR14][R20.64], R27 ;  /* 0x0000001b14004986 */ /* 0x0009e2000c10110e */
[----:B--2---:R-:W-:Y:S02]  /*3210*/  PRMT R29, R14, 0x7771, RZ ;  /* 0x000077710e1d7816 */ /* 0x004fe400000000ff */
[----:B------:R-:W-:Y:S01]  /*3220*/  VIADD R22, R26, UR6 ;  /* 0x000000061a167c36 */ /* 0x000fe20008000000 */
[----:B------:R-:W-:Y:S01]  /*3230*/  ISETP.LT.AND P5, PT, R17, UR7, !P0 ;  /* 0x0000000711007c0c */ /* 0x000fe2000c7a1270 */
[----:B------:R-:W-:Y:S01]  /*3240*/  VIADD R17, R0, 0x9 ;  /* 0x0000000900117836 */ /* 0x000fe20000000000 */
[----:B---3--:R-:W-:Y:S01]  /*3250*/  IADD3 R18, P6, R26, R3, RZ ;  /* 0x000000031a127210 */ /* 0x008fe20007fde0ff */
[----:B------:R-:W-:Y:S01]  /*3260*/  VIADD R23, R22, UR6 ;  /* 0x0000000616177c36 */ /* 0x000fe20008000000 */
[----:B------:R2:W-:Y:S01]  /*3270*/  @P3 STG.E.U8 desc[UR14][R24.64], R29 ;  /* 0x0000001d18003986 */ /* 0x0005e2000c10110e */
[----:B------:R-:W-:-:S02]  /*3280*/  PRMT R31, R15, 0x7771, RZ ;  /* 0x000077710f1f7816 */ /* 0x000fc400000000ff */
[-C--:B------:R-:W-:Y:S01]  /*3290*/  LEA.HI.X.SX32 R19, R26, R2.reuse, 0x1, P6 ;  /* 0x000000021a137211 */ /* 0x080fe200030f0eff */
[----:B------:R-:W-:Y:S01]  /*32a0*/  VIADD R26, R23, UR6 ;  /* 0x00000006171a7c36 */ /* 0x000fe20008000000 */
[-C--:B----4-:R-:W-:Y:S02]  /*32b0*/  IADD3 R20, P6, R22, R3.reuse, RZ ;  /* 0x0000000316147210 */ /* 0x090fe40007fde0ff */
[----:B------:R-:W-:Y:S01]  /*32c0*/  ISETP.LT.AND P4, PT, R17, UR7, !P0 ;  /* 0x0000000711007c0c */ /* 0x000fe2000c781270 */
[----:B------:R-:W-:Y:S01]  /*32d0*/  VIADD R17, R0, 0xa ;  /* 0x0000000a00117836 */ /* 0x000fe20000000000 */
[----:B------:R-:W-:Y:S02]  /*32e0*/  LEA.HI.X.SX32 R21, R22, R2, 0x1, P6 ;  /* 0x0000000216157211 */ /* 0x000fe400030f0eff */
[----:B------:R-:W-:Y:S02]  /*32f0*/  IADD3 R22, P6, R23, R3, RZ ;  /* 0x0000000317167210 */ /* 0x000fe40007fde0ff */
[----:B------:R-:W-:-:S02]  /*3300*/  PRMT R27, R15, 0x7770, RZ ;  /* 0x000077700f1b7816 */ /* 0x000fc400000000ff */
[-C--:B------:R-:W-:Y:S02]  /*3310*/  LEA.HI.X.SX32 R23, R23, R2.reuse, 0x1, P6 ;  /* 0x0000000217177211 */ /* 0x080fe400030f0eff */
[----:B--2---:R-:W-:Y:S01]  /*3320*/  IADD3 R24, P6, R26, R3, RZ ;  /* 0x000000031a187210 */ /* 0x004fe20007fde0ff */
[----:B------:R2:W-:Y:S01]  /*3330*/  @P2 STG.E.U8 desc[UR14][R18.64], R27 ;  /* 0x0000001b12002986 */ /* 0x0005e2000c10110e */
[----:B------:R-:W-:Y:S01]  /*3340*/  ISETP.LT.AND P3, PT, R17, UR7, !P0 ;  /* 0x0000000711007c0c */ /* 0x000fe2000c761270 */
[----:B------:R-:W-:Y:S01]  /*3350*/  VIADD R17, R0, 0xb ;  /* 0x0000000b00117836 */ /* 0x000fe20000000000 */
[C---:B------:R-:W-:Y:S01]  /*3360*/  LEA.HI.X.SX32 R25, R26.reuse, R2, 0x1, P6 ;  /* 0x000000021a197211 */ /* 0x040fe200030f0eff */
[----:B------:R-:W-:Y:S01]  /*3370*/  VIADD R26, R26, UR6 ;  /* 0x000000061a1a7c36 */ /* 0x000fe20008000000 */
[----:B------:R-:W-:Y:S01]  /*3380*/  PRMT R29, R12, 0x7772, RZ ;  /* 0x000077720c1d7816 */ /* 0x000fe200000000ff */
[----:B------:R3:W-:Y:S01]  /*3390*/  @P1 STG.E.U8 desc[UR14][R20.64], R31 ;  /* 0x0000001f14001986 */ /* 0x0007e2000c10110e */
[----:B------:R-:W-:Y:S01]  /*33a0*/  ISETP.LT.AND P2, PT, R17, UR7, !P0 ;  /* 0x0000000711007c0c */ /* 0x000fe2000c741270 */
[----:B------:R-:W-:-:S02]  /*33b0*/  VIADD R17, R0, 0xc ;  /* 0x0000000c00117836 */ /* 0x000fc40000000000 */
[----:B------:R4:W-:Y:S01]  /*33c0*/  @P5 STG.E.U8 desc[UR14][R22.64], R29 ;  /* 0x0000001d16005986 */ /* 0x0009e2000c10110e */
[----:B--2---:R-:W-:Y:S01]  /*33d0*/  PRMT R27, R12, 0x7773, RZ ;  /* 0x000077730c1b7816 */ /* 0x004fe200000000ff */
[----:B------:R-:W-:Y:S01]  /*33e0*/  VIADD R12, R0, 0xe ;  /* 0x0000000e000c7836 */ /* 0x000fe20000000000 */
[CC--:B------:R-:W-:Y:S02]  /*33f0*/  IADD3 R18, P6, R26.reuse, R3.reuse, RZ ;  /* 0x000000031a127210 */ /* 0x0c0fe40007fde0ff */
[----:B------:R-:W-:Y:S01]  /*3400*/  ISETP.LT.AND P1, PT, R17, UR7, !P0 ;  /* 0x0000000711007c0c */ /* 0x000fe2000c721270 */
[----:B------:R2:W-:Y:S01]  /*3410*/  @P4 STG.E.U8 desc[UR14][R24.64], R27 ;  /* 0x0000001b18004986 */ /* 0x0005e2000c10110e */
[----:B---3--:R-:W-:Y:S01]  /*3420*/  VIADD R20, R26, UR6 ;  /* 0x000000061a147c36 */ /* 0x008fe20008000000 */
[----:B------:R-:W-:Y:S01]  /*3430*/  ISETP.LT.AND P4, PT, R12, UR7, !P0 ;  /* 0x000000070c007c0c */ /* 0x000fe2000c781270 */
[----:B------:R-:W-:Y:S01]  /*3440*/  VIADD R17, R0, 0xd ;  /* 0x0000000d00117836 */ /* 0x000fe20000000000 */
[----:B------:R-:W-:Y:S01]  /*3450*/  LEA.HI.X.SX32 R19, R26, R2, 0x1, P6 ;  /* 0x000000021a137211 */ /* 0x000fe200030f0eff */
[C---:B------:R-:W-:Y:S01]  /*3460*/  VIADD R21, R20.reuse, UR6 ;  /* 0x0000000614157c36 */ /* 0x040fe20008000000 */
[----:B------:R-:W-:-:S02]  /*3470*/  IADD3 R12, P6, R20, R3, RZ ;  /* 0x00000003140c7210 */ /* 0x000fc40007fde0ff */
[C---:B----4-:R-:W-:Y:S02]  /*3480*/  PRMT R29, R13.reuse, 0x7772, RZ ;  /* 0x000077720d1d7816 */ /* 0x050fe400000000ff */
[----:B------:R-:W-:Y:S02]  /*3490*/  PRMT R31, R13, 0x7773, RZ ;  /* 0x000077730d1f7816 */ /* 0x000fe400000000ff */
[-C--:B------:R-:W-:Y:S01]  /*34a0*/  LEA.HI.X.SX32 R13, R20, R2.reuse, 0x1, P6 ;  /* 0x00000002140d7211 */ /* 0x080fe200030f0eff */
[C---:B--2---:R-:W-:Y:S01]  /*34b0*/  VIADD R24, R21.reuse, UR6 ;  /* 0x0000000615187c36 */ /* 0x044fe20008000000 */
[-C--:B------:R-:W-:Y:S01]  /*34c0*/  IADD3 R20, P6, R21, R3.reuse, RZ ;  /* 0x0000000315147210 */ /* 0x080fe20007fde0ff */
[----:B------:R2:W-:Y:S01]  /*34d0*/  @P3 STG.E.U8 desc[UR14][R18.64], R29 ;  /* 0x0000001d12003986 */ /* 0x0005e2000c10110e */
[----:B------:R-:W-:Y:S01]  /*34e0*/  ISETP.LT.AND P5, PT, R17, UR7, !P0 ;  /* 0x0000000711007c0c */ /* 0x000fe2000c7a1270 */
[----:B------:R-:W-:Y:S01]  /*34f0*/  VIADD R17, R0, 0xf ;  /* 0x0000000f00117836 */ /* 0x000fe20000000000 */
[----:B------:R-:W-:Y:S01]  /*3500*/  LEA.HI.X.SX32 R21, R21, R2, 0x1, P6 ;  /* 0x0000000215157211 */ /* 0x000fe200030f0eff */
[----:B------:R3:W-:Y:S01]  /*3510*/  @P2 STG.E.U8 desc[UR14][R12.64], R31 ;  /* 0x0000001f0c002986 */ /* 0x0007e2000c10110e */
[----:B------:R-:W-:-:S02]  /*3520*/  IADD3 R22, P6, R24, R3, RZ ;  /* 0x0000000318167210 */ /* 0x000fc40007fde0ff */
[----:B------:R-:W-:Y:S02]  /*3530*/  PRMT R27, R14, 0x7772, RZ ;  /* 0x000077720e1b7816 */ /* 0x000fe400000000ff */
[C---:B------:R-:W-:Y:S01]  /*3540*/  LEA.HI.X.SX32 R23, R24.reuse, R2, 0x1, P6 ;  /* 0x0000000218177211 */ /* 0x040fe200030f0eff */
[----:B------:R-:W-:Y:S01]  /*3550*/  VIADD R24, R24, UR6 ;  /* 0x0000000618187c36 */ /* 0x000fe20008000000 */
[----:B------:R-:W-:Y:S01]  /*3560*/  ISETP.LT.AND P3, PT, R17, UR7, !P0 ;  /* 0x0000000711007c0c */ /* 0x000fe2000c761270 */
[----:B------:R4:W-:Y:S01]  /*3570*/  @P1 STG.E.U8 desc[UR14][R20.64], R27 ;  /* 0x0000001b14001986 */ /* 0x0009e2000c10110e */
[----:B--2---:R-:W-:Y:S01]  /*3580*/  PRMT R29, R14, 0x7773, RZ ;  /* 0x000077730e1d7816 */ /* 0x004fe200000000ff */
[----:B------:R-:W-:Y:S01]  /*3590*/  VIADD R18, R24, UR6 ;  /* 0x0000000618127c36 */ /* 0x000fe20008000000 */
[----:B------:R-:W-:Y:S01]  /*35a0*/  PRMT R25, R15, 0x7773, RZ ;  /* 0x000077730f197816 */ /* 0x000fe200000000ff */
[----:B---3--:R-:W-:Y:S01]  /*35b0*/  VIADD R13, R0, 0x12 ;  /* 0x00000012000d7836 */ /* 0x008fe20000000000 */
[----:B------:R-:W-:Y:S01]  /*35c0*/  IADD3 R12, P6, R24, R3, RZ ;  /* 0x00000003180c7210 */ /* 0x000fe20007fde0ff */
[----:B------:R2:W-:Y:S01]  /*35d0*/  @P5 STG.E.U8 desc[UR14][R22.64], R29 ;  /* 0x0000001d16005986 */ /* 0x0005e2000c10110e */
[----:B------:R-:W-:-:S02]  /*35e0*/  VIADD R17, R0, 0x10 ;  /* 0x0000001000117836 */ /* 0x000fc40000000000 */
[----:B------:R-:W-:Y:S01]  /*35f0*/  ISETP.LT.AND P5, PT, R13, UR7, !P0 ;  /* 0x000000070d007c0c */ /* 0x000fe2000c7a1270 */
[----:B------:R-:W-:Y:S01]  /*3600*/  VIADD R19, R18, UR6 ;  /* 0x0000000612137c36 */ /* 0x000fe20008000000 */
[-C--:B------:R-:W-:Y:S02]  /*3610*/  LEA.HI.X.SX32 R13, R24, R2.reuse, 0x1, P6 ;  /* 0x00000002180d7211 */ /* 0x080fe400030f0eff */
[----:B------:R-:W-:Y:S02]  /*3620*/  IADD3 R14, P6, R18, R3, RZ ;  /* 0x00000003120e7210 */ /* 0x000fe40007fde0ff */
[----:B------:R-:W-:Y:S01]  /*3630*/  ISETP.LT.AND P2, PT, R17, UR7, !P0 ;  /* 0x0000000711007c0c */ /* 0x000fe2000c741270 */
[----:B------:R-:W-:Y:S01]  /*3640*/  VIADD R17, R0, 0x11 ;  /* 0x0000001100117836 */ /* 0x000fe20000000000 */
[----:B----4-:R-:W-:Y:S01]  /*3650*/  PRMT R27, R15, 0x7772, RZ ;  /* 0x000077720f1b7816 */ /* 0x010fe200000000ff */
[----:B--2---:R-:W-:Y:S01]  /*3660*/  VIADD R22, R19, UR6 ;  /* 0x0000000613167c36 */ /* 0x004fe20008000000 */
[----:B------:R-:W-:-:S02]  /*3670*/  LEA.HI.X.SX32 R15, R18, R2, 0x1, P6 ;  /* 0x00000002120f7211 */ /* 0x000fc400030f0eff */
[-C--:B------:R-:W-:Y:S01]  /*3680*/  IADD3 R18, P6, R19, R3.reuse, RZ ;  /* 0x0000000313127210 */ /* 0x080fe20007fde0ff */
[----:B------:R2:W-:Y:S01]  /*3690*/  @P4 STG.E.U8 desc[UR14][R12.64], R27 ;  /* 0x0000001b0c004986 */ /* 0x0005e2000c10110e */
[----:B------:R-:W-:Y:S01]  /*36a0*/  ISETP.LT.AND P1, PT, R17, UR7, !P0 ;  /* 0x0000000711007c0c */ /* 0x000fe2000c721270 */
[----:B------:R-:W-:Y:S01]  /*36b0*/  VIADD R17, R0, 0x13 ;  /* 0x0000001300117836 */ /* 0x000fe20000000000 */
[-C--:B------:R-:W-:Y:S01]  /*36c0*/  LEA.HI.X.SX32 R19, R19, R2.reuse, 0x1, P6 ;  /* 0x0000000213137211 */ /* 0x080fe200030f0eff */
[----:B------:R3:W-:Y:S01]  /*36d0*/  @P3 STG.E.U8 desc[UR14][R14.64], R25 ;  /* 0x000000190e003986 */ /* 0x0007e2000c10110e */
[-C--:B------:R-:W-:Y:S02]  /*36e0*/  IADD3 R20, P6, R22, R3.reuse, RZ ;  /* 0x0000000316147210 */ /* 0x080fe40007fde0ff */
[----:B-1----:R-:W-:Y:S02]  /*36f0*/  PRMT R23, R8, 0x7770, RZ ;  /* 0x0000777008177816 */ /* 0x002fe400000000ff */
[C---:B------:R-:W-:Y:S01]  /*3700*/  LEA.HI.X.SX32 R21, R22.reuse, R2, 0x1, P6 ;  /* 0x0000000216157211 */ /* 0x040fe200030f0eff */
[----:B------:R-:W-:Y:S01]  /*3710*/  VIADD R22, R22, UR6 ;  /* 0x0000000616167c36 */ /* 0x000fe20008000000 */
[----:B------:R-:W-:Y:S01]  /*3720*/  PRMT R29, R8, 0x7771, RZ ;  /* 0x00007771081d7816 */ /* 0x000fe200000000ff */
[C---:B--2---:R-:W-:Y:S01]  /*3730*/  VIADD R13, R0.reuse, 0x16 ;  /* 0x00000016000d7836 */ /* 0x044fe20000000000 */
[----:B------:R1:W-:Y:S01]  /*3740*/  @P2 STG.E.U8 desc[UR14][R18.64], R23 ;  /* 0x0000001712002986 */ /* 0x0003e2000c10110e */
[----:B------:R-:W-:Y:S01]  /*3750*/  ISETP.LT.AND P4, PT, R17, UR7, !P0 ;  /* 0x0000000711007c0c */ /* 0x000fe2000c781270 */
[----:B------:R-:W-:Y:S01]  /*3760*/  VIADD R17, R0, 0x14 ;  /* 0x0000001400117836 */ /* 0x000fe20000000000 */
[C---:B------:R-:W-:Y:S01]  /*3770*/  IADD3 R12, P6, R22.reuse, R3, RZ ;  /* 0x00000003160c7210 */ /* 0x040fe20007fde0ff */
[----:B---3--:R-:W-:Y:S01]  /*3780*/  VIADD R15, R22, UR6 ;  /* 0x00000006160f7c36 */ /* 0x008fe20008000000 */
[----:B------:R2:W-:Y:S01]  /*3790*/  @P1 STG.E.U8 desc[UR14][R20.64], R29 ;  /* 0x0000001d14001986 */ /* 0x0005e2000c10110e */
[----:B------:R-:W-:-:S02]  /*37a0*/  ISETP.LT.AND P1, PT, R13, UR7, !P0 ;  /* 0x000000070d007c0c */ /* 0x000fc4000c721270 */
[-C--:B------:R-:W-:Y:S02]  /*37b0*/  LEA.HI.X.SX32 R13, R22, R2.reuse, 0x1, P6 ;  /* 0x00000002160d7211 */ /* 0x080fe400030f0eff */
[CC--:B------:R-:W-:Y:S01]  /*37c0*/  IADD3 R14, P6, R15.reuse, R3.reuse, RZ ;  /* 0x000000030f0e7210 */ /* 0x0c0fe20007fde0ff */
[----:B-1----:R-:W-:Y:S01]  /*37d0*/  VIADD R19, R15, UR6 ;  /* 0x000000060f137c36 */ /* 0x002fe20008000000 */
[----:B------:R-:W-:Y:S01]  /*37e0*/  ISETP.LT.AND P3, PT, R17, UR7, !P0 ;  /* 0x0000000711007c0c */ /* 0x000fe2000c761270 */
[C---:B------:R-:W-:Y:S01]  /*37f0*/  VIADD R17, R0.reuse, 0x15 ;  /* 0x0000001500117836 */ /* 0x040fe20000000000 */
[-C--:B------:R-:W-:Y:S01]  /*3800*/  LEA.HI.X.SX32 R15, R15, R2.reuse, 0x1, P6 ;  /* 0x000000020f0f7211 */ /* 0x080fe200030f0eff */
[C---:B------:R-:W-:Y:S01]  /*3810*/  VIADD R22, R19.reuse, UR6 ;  /* 0x0000000613167c36 */ /* 0x040fe20008000000 */
[----:B------:R-:W-:Y:S02]  /*3820*/  IADD3 R18, P6, R19, R3, RZ ;  /* 0x0000000313127210 */ /* 0x000fe40007fde0ff */
[----:B------:R-:W-:Y:S01]  /*3830*/  ISETP.LT.AND P2, PT, R17, UR7, !P0 ;  /* 0x0000000711007c0c */ /* 0x000fe2000c741270 */
[----:B------:R-:W-:Y:S01]  /*3840*/  VIADD R17, R0, 0x17 ;  /* 0x0000001700117836 */ /* 0x000fe20000000000 */
[----:B------:R-:W-:-:S02]  /*3850*/  LEA.HI.X.SX32 R19, R19, R2, 0x1, P6 ;  /* 0x0000000213137211 */ /* 0x000fc400030f0eff */
[C---:B--2---:R-:W-:Y:S02]  /*3860*/  IADD3 R20, P6, R22.reuse, R3, RZ ;  /* 0x0000000316147210 */ /* 0x044fe40007fde0ff */
[C---:B------:R-:W-:Y:S02]  /*3870*/  PRMT R23, R9.reuse, 0x7770, RZ ;  /* 0x0000777009177816 */ /* 0x040fe400000000ff */
[----:B------:R-:W-:Y:S02]  /*3880*/  PRMT R27, R9, 0x7771, RZ ;  /* 0x00007771091b7816 */ /* 0x000fe400000000ff */
[C---:B------:R-:W-:Y:S01]  /*3890*/  LEA.HI.X.SX32 R21, R22.reuse, R2, 0x1, P6 ;  /* 0x0000000216157211 */ /* 0x040fe200030f0eff */
[----:B------:R-:W-:Y:S01]  /*38a0*/  VIADD R22, R22, UR6 ;  /* 0x0000000616167c36 */ /* 0x000fe20008000000 */
[----:B------:R1:W-:Y:S01]  /*38b0*/  @P5 STG.E.U8 desc[UR14][R12.64], R23 ;  /* 0x000000170c005986 */ /* 0x0003e2000c10110e */
[----:B------:R-:W-:Y:S02]  /*38c0*/  PRMT R25, R10, 0x7770, RZ ;  /* 0x000077700a197816 */ /* 0x000fe400000000ff */
[----:B------:R-:W-:Y:S01]  /*38d0*/  ISETP.LT.AND P5, PT, R17, UR7, !P0 ;  /* 0x0000000711007c0c */ /* 0x000fe2000c7a1270 */
[----:B------:R2:W-:Y:S01]  /*38e0*/  @P4 STG.E.U8 desc[UR14][R14.64], R27 ;  /* 0x0000001b0e004986 */ /* 0x0005e2000c10110e */
[----:B------:R-:W-:-:S03]  /*38f0*/  VIADD R17, R0, 0x18 ;  /* 0x0000001800117836 */ /* 0x000fc60000000000 */
[----:B------:R3:W-:Y:S02]  /*3900*/  @P3 STG.E.U8 desc[UR14][R18.64], R25 ;  /* 0x0000001912003986 */ /* 0x0007e4000c10110e */
[----:B------:R-:W-:Y:S01]  /*3910*/  ISETP.LT.AND P4, PT, R17, UR7, !P0 ;  /* 0x0000000711007c0c */ /* 0x000fe2000c781270 */
[----:B------:R-:W-:Y:S01]  /*3920*/  VIADD R17, R0, 0x19 ;  /* 0x0000001900117836 */ /* 0x000fe20000000000 */
[----:B-1----:R-:W-:Y:S01]  /*3930*/  PRMT R23, R10, 0x7771, RZ ;  /* 0x000077710a177816 */ /* 0x002fe200000000ff */
[----:B------:R-:W-:Y:S01]  /*3940*/  VIADD R13, R0, 0x1a ;  /* 0x0000001a000d7836 */ /* 0x000fe20000000000 */
[C---:B------:R-:W-:Y:S01]  /*3950*/  IADD3 R12, P6, R22.reuse, R3, RZ ;  /* 0x00000003160c7210 */ /* 0x040fe20007fde0ff */
[----:B--2---:R-:W-:Y:S02]  /*3960*/  VIADD R15, R22, UR6 ;  /* 0x00000006160f7c36 */ /* 0x004fe40008000000 */
[----:B------:R1:W-:Y:S01]  /*3970*/  @P2 STG.E.U8 desc[UR14][R20.64], R23 ;  /* 0x0000001714002986 */ /* 0x0003e2000c10110e */
[----:B------:R-:W-:-:S02]  /*3980*/  ISETP.LT.AND P2, PT, R13, UR7, !P0 ;  /* 0x000000070d007c0c */ /* 0x000fc4000c741270 */
[-C--:B------:R-:W-:Y:S01]  /*3990*/  LEA.HI.X.SX32 R13, R22, R2.reuse, 0x1, P6 ;  /* 0x00000002160d7211 */ /* 0x080fe200030f0eff */
[C---:B---3--:R-:W-:Y:S01]  /*39a0*/  VIADD R19, R15.reuse, UR6 ;  /* 0x000000060f137c36 */ /* 0x048fe20008000000 */
[-C--:B------:R-:W-:Y:S02]  /*39b0*/  IADD3 R14, P6, R15, R3.reuse, RZ ;  /* 0x000000030f0e7210 */ /* 0x080fe40007fde0ff */
[----:B------:R-:W-:Y:S01]  /*39c0*/  ISETP.LT.AND P3, PT, R17, UR7, !P0 ;  /* 0x0000000711007c0c */ /* 0x000fe2000c761270 */
[----:B------:R-:W-:Y:S01]  /*39d0*/  VIADD R22, R19, UR6 ;  /* 0x0000000613167c36 */ /* 0x000fe20008000000 */
[----:B------:R-:W-:Y:S01]  /*39e0*/  LEA.HI.X.SX32 R15, R15, R2, 0x1, P6 ;  /* 0x000000020f0f7211 */ /* 0x000fe200030f0eff */
[----:B------:R-:W-:Y:S01]  /*39f0*/  VIADD R17, R0, 0x1b ;  /* 0x0000001b00117836 */ /* 0x000fe20000000000 */
[----:B------:R-:W-:Y:S02]  /*3a00*/  IADD3 R18, P6, R19, R3, RZ ;  /* 0x0000000313127210 */ /* 0x000fe40007fde0ff */
[----:B------:R-:W-:-:S02]  /*3a10*/  PRMT R25, R11, 0x7770, RZ ;  /* 0x000077700b197816 */ /* 0x000fc400000000ff */
[-C--:B------:R-:W-:Y:S02]  /*3a20*/  LEA.HI.X.SX32 R19, R19, R2.reuse, 0x1, P6 ;  /* 0x0000000213137211 */ /* 0x080fe400030f0eff */
[C---:B-1----:R-:W-:Y:S01]  /*3a30*/  IADD3 R20, P6, R22.reuse, R3, RZ ;  /* 0x0000000316147210 */ /* 0x042fe20007fde0ff */
[----:B------:R1:W-:Y:S01]  /*3a40*/  @P1 STG.E.U8 desc[UR14][R12.64], R25 ;  /* 0x000000190c001986 */ /* 0x0003e2000c10110e */
[----:B------:R-:W-:Y:S02]  /*3a50*/  PRMT R27, R11, 0x7771, RZ ;  /* 0x000077710b1b7816 */ /* 0x000fe400000000ff */
[C---:B------:R-:W-:Y:S01]  /*3a60*/  LEA.HI.X.SX32 R21, R22.reuse, R2, 0x1, P6 ;  /* 0x0000000216157211 */ /* 0x040fe200030f0eff */
[----:B------:R-:W-:Y:S01]  /*3a70*/  VIADD R22, R22, UR6 ;  /* 0x0000000616167c36 */ /* 0x000fe20008000000 */
[----:B------:R-:W-:Y:S01]  /*3a80*/  PRMT R23, R8, 0x7772, RZ ;  /* 0x0000777208177816 */ /* 0x000fe200000000ff */
[----:B------:R2:W-:Y:S01]  /*3a90*/  @P5 STG.E.U8 desc[UR14][R14.64], R27 ;  /* 0x0000001b0e005986 */ /* 0x0005e2000c10110e */
[----:B------:R-:W-:Y:S01]  /*3aa0*/  ISETP.LT.AND P1, PT, R17, UR7, !P0 ;  /* 0x0000000711007c0c */ /* 0x000fe2000c721270 */
[----:B------:R-:W-:-:S02]  /*3ab0*/  VIADD R17, R0, 0x1c ;  /* 0x0000001c00117836 */ /* 0x000fc40000000000 */
[----:B------:R3:W-:Y:S01]  /*3ac0*/  @P4 STG.E.U8 desc[UR14][R18.64], R23 ;  /* 0x0000001712004986 */ /* 0x0007e2000c10110e */
[----:B-1----:R-:W-:Y:S01]  /*3ad0*/  PRMT R25, R8, 0x7773, RZ ;  /* 0x0000777308197816 */ /* 0x002fe200000000ff */
[----:B------:R-:W-:Y:S01]  /*3ae0*/  VIADD R8, R0, 0x1e ;  /* 0x0000001e00087836 */ /* 0x000fe20000000000 */
[CC--:B------:R-:W-:Y:S02]  /*3af0*/  IADD3 R12, P6, R22.reuse, R3.reuse, RZ ;  /* 0x00000003160c7210 */ /* 0x0c0fe40007fde0ff */
[----:B------:R-:W-:Y:S01]  /*3b00*/  ISETP.LT.AND P5, PT, R17, UR7, !P0 ;  /* 0x0000000711007c0c */ /* 0x000fe2000c7a1270 */
[----:B------:R1:W-:Y:S01]  /*3b10*/  @P3 STG.E.U8 desc[UR14][R20.64], R25 ;  /* 0x0000001914003986 */ /* 0x0003e2000c10110e */
[C---:B--2---:R-:W-:Y:S01]  /*3b20*/  VIADD R15, R22.reuse, UR6 ;  /* 0x00000006160f7c36 */ /* 0x044fe20008000000 */
[----:B------:R-:W-:Y:S01]  /*3b30*/  LEA.HI.X.SX32 R13, R22, R2, 0x1, P6 ;  /* 0x00000002160d7211 */ /* 0x000fe200030f0eff */
[----:B------:R-:W-:Y:S01]  /*3b40*/  VIADD R14, R0, 0x1f ;  /* 0x0000001f000e7836 */ /* 0x000fe20000000000 */
[----:B------:R-:W-:Y:S01]  /*3b50*/  ISETP.LT.AND P3, PT, R8, UR7, !P0 ;  /* 0x0000000708007c0c */ /* 0x000fe2000c761270 */
[----:B---3--:R-:W-:Y:S01]  /*3b60*/  VIADD R18, R15, UR6 ;  /* 0x000000060f127c36 */ /* 0x008fe20008000000 */
[----:B------:R-:W-:Y:S01]  /*3b70*/  PRMT R23, R9, 0x7772, RZ ;  /* 0x0000777209177816 */ /* 0x000fe200000000ff */
[----:B------:R-:W-:Y:S01]  /*3b80*/  VIADD R17, R0, 0x1d ;  /* 0x0000001d00117836 */ /* 0x000fe20000000000 */
[----:B------:R-:W-:-:S02]  /*3b90*/  IADD3 R8, P6, R15, R3, RZ ;  /* 0x000000030f087210 */ /* 0x000fc40007fde0ff */
[----:B------:R-:W-:Y:S01]  /*3ba0*/  PRMT R27, R9, 0x7773, RZ ;  /* 0x00007773091b7816 */ /* 0x000fe200000000ff */
[----:B------:R2:W-:Y:S01]  /*3bb0*/  @P2 STG.E.U8 desc[UR14][R12.64], R23 ;  /* 0x000000170c002986 */ /* 0x0005e2000c10110e */
[-C--:B------:R-:W-:Y:S01]  /*3bc0*/  LEA.HI.X.SX32 R9, R15, R2.reuse, 0x1, P6 ;  /* 0x000000020f097211 */ /* 0x080fe200030f0eff */
[----:B-1----:R-:W-:Y:S01]  /*3bd0*/  VIADD R20, R18, UR6 ;  /* 0x0000000612147c36 */ /* 0x002fe20008000000 */
[----:B------:R-:W-:Y:S02]  /*3be0*/  ISETP.LT.AND P2, PT, R14, UR7, !P0 ;  /* 0x000000070e007c0c */ /* 0x000fe4000c741270 */
[----:B------:R-:W-:Y:S01]  /*3bf0*/  IADD3 R14, P6, R18, R3, RZ ;  /* 0x00000003120e7210 */ /* 0x000fe20007fde0ff */
[----:B------:R1:W-:Y:S01]  /*3c00*/  @P1 STG.E.U8 desc[UR14][R8.64], R27 ;  /* 0x0000001b08001986 */ /* 0x0003e2000c10110e */
[----:B------:R-:W-:Y:S01]  /*3c10*/  ISETP.LT.AND P4, PT, R17, UR7, !P0 ;  /* 0x0000000711007c0c */ /* 0x000fe2000c781270 */
[----:B------:R-:W-:Y:S01]  /*3c20*/  VIADD R17, R0, 0x20 ;  /* 0x0000002000117836 */ /* 0x000fe20000000000 */
[----:B------:R-:W-:-:S02]  /*3c30*/  LEA.HI.X.SX32 R15, R18, R2, 0x1, P6 ;  /* 0x00000002120f7211 */ /* 0x000fc400030f0eff */
[-C--:B------:R-:W-:Y:S01]  /*3c40*/  IADD3 R18, P6, R20, R3.reuse, RZ ;  /* 0x0000000314127210 */ /* 0x080fe20007fde0ff */
[----:B--2---:R-:W-:Y:S01]  /*3c50*/  VIADD R12, R0, 0x23 ;  /* 0x00000023000c7836 */ /* 0x004fe20000000000 */
[----:B------:R-:W-:Y:S02]  /*3c60*/  PRMT R25, R10, 0x7772, RZ ;  /* 0x000077720a197816 */ /* 0x000fe400000000ff */
[C---:B------:R-:W-:Y:S01]  /*3c70*/  LEA.HI.X.SX32 R19, R20.reuse, R2, 0x1, P6 ;  /* 0x0000000214137211 */ /* 0x040fe200030f0eff */
[----:B------:R-:W-:Y:S01]  /*3c80*/  VIADD R20, R20, UR6 ;  /* 0x0000000614147c36 */ /* 0x000fe20008000000 */
[----:B------:R-:W-:Y:S01]  /*3c90*/  ISETP.LT.AND P1, PT, R17, UR7, !P0 ;  /* 0x0000000711007c0c */ /* 0x000fe2000c721270 */
[----:B------:R-:W-:Y:S01]  /*3ca0*/  VIADD R17, R0, 0x21 ;  /* 0x0000002100117836 */ /* 0x000fe20000000000 */
[----:B------:R-:W-:Y:S01]  /*3cb0*/  PRMT R23, R10, 0x7773, RZ ;  /* 0x000077730a177816 */ /* 0x000fe200000000ff */
[----:B-1----:R-:W-:Y:S01]  /*3cc0*/  VIADD R9, R0, 0x22 ;  /* 0x0000002200097836 */ /* 0x002fe20000000000 */
[C---:B------:R-:W-:Y:S01]  /*3cd0*/  IADD3 R8, P6, R20.reuse, R3, RZ ;  /* 0x0000000314087210 */ /* 0x040fe20007fde0ff */
[----:B------:R1:W-:Y:S01]  /*3ce0*/  @P5 STG.E.U8 desc[UR14][R14.64], R25 ;  /* 0x000000190e005986 */ /* 0x0003e2000c10110e */
[----:B------:R-:W-:Y:S01]  /*3cf0*/  VIADD R13, R20, UR6 ;  /* 0x00000006140d7c36 */ /* 0x000fe20008000000 */
[----:B------:R-:W-:-:S02]  /*3d00*/  ISETP.LT.AND P5, PT, R17, UR7, !P0 ;  /* 0x0000000711007c0c */ /* 0x000fc4000c7a1270 */
[----:B------:R0:W-:Y:S01]  /*3d10*/  @P4 STG.E.U8 desc[UR14][R18.64], R23 ;  /* 0x0000001712004986 */ /* 0x0001e2000c10110e */
[----:B------:R-:W-:Y:S02]  /*3d20*/  ISETP.LT.AND P4, PT, R9, UR7, !P0 ;  /* 0x0000000709007c0c */ /* 0x000fe4000c781270 */
[-C--:B------:R-:W-:Y:S02]  /*3d30*/  LEA.HI.X.SX32 R9, R20, R2.reuse, 0x1, P6 ;  /* 0x0000000214097211 */ /* 0x080fe400030f0eff */
[----:B------:R-:W-:Y:S02]  /*3d40*/  PRMT R17, R11, 0x7772, RZ ;  /* 0x000077720b117816 */ /* 0x000fe400000000ff */
[C---:B------:R-:W-:Y:S01]  /*3d50*/  IADD3 R10, P6, R13.reuse, R3, RZ ;  /* 0x000000030d0a7210 */ /* 0x040fe20007fde0ff */
[----:B-1----:R-:W-:Y:S01]  /*3d60*/  VIADD R15, R13, UR6 ;  /* 0x000000060d0f7c36 */ /* 0x002fe20008000000 */
[----:B------:R-:W-:Y:S01]  /*3d70*/  PRMT R21, R11, 0x7773, RZ ;  /* 0x000077730b157816 */ /* 0x000fe200000000ff */
[----:B------:R1:W-:Y:S01]  /*3d80*/  @P3 STG.E.U8 desc[UR14][R8.64], R17 ;  /* 0x0000001108003986 */ /* 0x0003e2000c10110e */
[----:B------:R-:W-:Y:S01]  /*3d90*/  LEA.HI.X.SX32 R11, R13, R2, 0x1, P6 ;  /* 0x000000020d0b7211 */ /* 0x000fe200030f0eff */
[----:B------:R-:W-:Y:S01]  /*3da0*/  VIADD R14, R0, 0x24 ;  /* 0x00000024000e7836 */ /* 0x000fe20000000000 */
[----:B------:R-:W-:-:S02]  /*3db0*/  ISETP.LT.AND P3, PT, R12, UR7, !P0 ;  /* 0x000000070c007c0c */ /* 0x000fc4000c761270 */
[CC--:B------:R-:W-:Y:S01]  /*3dc0*/  IADD3 R12, P6, R15.reuse, R3.reuse, RZ ;  /* 0x000000030f0c7210 */ /* 0x0c0fe20007fde0ff */
[----:B------:R2:W-:Y:S01]  /*3dd0*/  @P2 STG.E.U8 desc[UR14][R10.64], R21 ;  /* 0x000000150a002986 */ /* 0x0005e2000c10110e */
[----:B0-----:R-:W-:Y:S02]  /*3de0*/  PRMT R19, R4, 0x7770, RZ ;  /* 0x0000777004137816 */ /* 0x001fe400000000ff */
[CC--:B------:R-:W-:Y:S01]  /*3df0*/  LEA.HI.X.SX32 R13, R15.reuse, R2.reuse, 0x1, P6 ;  /* 0x000000020f0d7211 */ /* 0x0c0fe200030f0eff */
[----:B------:R-:W-:Y:S01]  /*3e00*/  VIADD R15, R15, UR6 ;  /* 0x000000060f0f7c36 */ /* 0x000fe20008000000 */
[----:B------:R-:W-:Y:S01]  /*3e10*/  ISETP.LT.AND P2, PT, R14, UR7, !P0 ;  /* 0x000000070e007c0c */ /* 0x000fe2000c741270 */
[----:B------:R-:W-:Y:S01]  /*3e20*/  VIADD R14, R0, 0x25 ;  /* 0x00000025000e7836 */ /* 0x000fe20000000000 */
[----:B------:R-:W-:Y:S01]  /*3e30*/  PRMT R23, R5, 0x7770, RZ ;  /* 0x0000777005177816 */ /* 0x000fe200000000ff */
[C---:B-1----:R-:W-:Y:S01]  /*3e40*/  VIADD R17, R15.reuse, UR6 ;  /* 0x000000060f117c36 */ /* 0x042fe20008000000 */
[C---:B------:R-:W-:Y:S01]  /*3e50*/  IADD3 R8, P6, R15.reuse, R3, RZ ;  /* 0x000000030f087210 */ /* 0x040fe20007fde0ff */
[----:B------:R0:W-:Y:S01]  /*3e60*/  @P1 STG.E.U8 desc[UR14][R12.64], R19 ;  /* 0x000000130c001986 */ /* 0x0001e2000c10110e */
[----:B------:R-:W-:Y:S01]  /*3e70*/  ISETP.LT.AND P1, PT, R14, UR7, !P0 ;  /* 0x000000070e007c0c */ /* 0x000fe2000c721270 */
[----:B------:R-:W-:Y:S01]  /*3e80*/  VIADD R14, R0, 0x26 ;  /* 0x00000026000e7836 */ /* 0x000fe20000000000 */
[----:B------:R-:W-:Y:S01]  /*3e90*/  LEA.HI.X.SX32 R9, R15, R2, 0x1, P6 ;  /* 0x000000020f097211 */ /* 0x000fe200030f0eff */
[----:B------:R-:W-:Y:S01]  /*3ea0*/  VIADD R15, R17, UR6 ;  /* 0x00000006110f7c36 */ /* 0x000fe20008000000 */
[----:B--2---:R-:W-:-:S02]  /*3eb0*/  PRMT R21, R4, 0x7771, RZ ;  /* 0x0000777104157816 */ /* 0x004fc400000000ff */
[-C--:B------:R-:W-:Y:S01]  /*3ec0*/  IADD3 R10, P6, R17, R3.reuse, RZ ;  /* 0x00000003110a7210 */ /* 0x080fe20007fde0ff */
[----:B------:R-:W-:Y:S01]  /*3ed0*/  VIADD R18, R15, UR6 ;  /* 0x000000060f127c36 */ /* 0x000fe20008000000 */
[----:B------:R-:W-:Y:S01]  /*3ee0*/  PRMT R25, R5, 0x7773, RZ ;  /* 0x0000777305197816 */ /* 0x000fe200000000ff */
[----:B------:R1:W-:Y:S01]  /*3ef0*/  @P5 STG.E.U8 desc[UR14][R8.64], R21 ;  /* 0x0000001508005986 */ /* 0x0003e2000c10110e */
[----:B------:R-:W-:Y:S01]  /*3f00*/  LEA.HI.X.SX32 R11, R17, R2, 0x1, P6 ;  /* 0x00000002110b7211 */ /* 0x000fe200030f0eff */
[----:B------:R-:W-:Y:S01]  /*3f10*/  VIADD R17, R0, 0x28 ;  /* 0x0000002800117836 */ /* 0x000fe20000000000 */
[----:B------:R-:W-:Y:S01]  /*3f20*/  ISETP.LT.AND P5, PT, R14, UR7, !P0 ;  /* 0x000000070e007c0c */ /* 0x000fe2000c7a1270 */
[----:B------:R-:W-:Y:S01]  /*3f30*/  VIADD R14, R0, 0x27 ;  /* 0x00000027000e7836 */ /* 0x000fe20000000000 */
[----:B0-----:R-:W-:Y:S01]  /*3f40*/  IADD3 R12, P6, R15, R3, RZ ;  /* 0x000000030f0c7210 */ /* 0x001fe20007fde0ff */
[----:B------:R0:W-:Y:S01]  /*3f50*/  @P4 STG.E.U8 desc[UR14][R10.64], R23 ;  /* 0x000000170a004986 */ /* 0x0001e2000c10110e */
[----:B------:R-:W-:-:S02]  /*3f60*/  PRMT R19, R5, 0x7771, RZ ;  /* 0x0000777105137816 */ /* 0x000fc400000000ff */
[-C--:B------:R-:W-:Y:S02]  /*3f70*/  LEA.HI.X.SX32 R13, R15, R2.reuse, 0x1, P6 ;  /* 0x000000020f0d7211 */ /* 0x080fe400030f0eff */
[----:B------:R-:W-:Y:S01]  /*3f80*/  ISETP.LT.AND P4, PT, R14, UR7, !P0 ;  /* 0x000000070e007c0c */ /* 0x000fe2000c781270 */
[----:B-1----:R-:W-:Y:S01]  /*3f90*/  VIADD R9, R0, 0x29 ;  /* 0x0000002900097836 */ /* 0x002fe20000000000 */
[----:B------:R-:W-:Y:S01]  /*3fa0*/  IADD3 R14, P6, R18, R3, RZ ;  /* 0x00000003120e7210 */ /* 0x000fe20007fde0ff */
[----:B------:R1:W-:Y:S01]  /*3fb0*/  @P3 STG.E.U8 desc[UR14][R12.64], R19 ;  /* 0x000000130c003986 */ /* 0x0003e2000c10110e */
[----:B------:R-:W-:Y:S02]  /*3fc0*/  PRMT R21, R6, 0x7770, RZ ;  /* 0x0000777006157816 */ /* 0x000fe400000000ff */
[C---:B------:R-:W-:Y:S01]  /*3fd0*/  LEA.HI.X.SX32 R15, R18.reuse, R2, 0x1, P6 ;  /* 0x00000002120f7211 */ /* 0x040fe200030f0eff */
[----:B------:R-:W-:Y:S01]  /*3fe0*/  VIADD R18, R18, UR6 ;  /* 0x0000000612127c36 */ /* 0x000fe20008000000 */
[----:B0-----:R-:W-:-:S02]  /*3ff0*/  PRMT R23, R6, 0x7771, RZ ;  /* 0x0000777106177816 */ /* 0x001fc400000000ff */
[----:B------:R-:W-:Y:S01]  /*4000*/  ISETP.LT.AND P3, PT, R17, UR7, !P0 ;  /* 0x0000000711007c0c */ /* 0x000fe2000c761270 */
[C---:B------:R-:W-:Y:S01]  /*4010*/  VIADD R11, R18.reuse, UR6 ;  /* 0x00000006120b7c36 */ /* 0x040fe20008000000 */
[CC--:B------:R-:W-:Y:S01]  /*4020*/  IADD3 R8, P6, R18.reuse, R3.reuse, RZ ;  /* 0x0000000312087210 */ /* 0x0c0fe20007fde0ff */
[----:B------:R0:W-:Y:S01]  /*4030*/  @P2 STG.E.U8 desc[UR14][R14.64], R21 ;  /* 0x000000150e002986 */ /* 0x0001e2000c10110e */
[----:B------:R-:W-:Y:S01]  /*4040*/  ISETP.LT.AND P2, PT, R9, UR7, !P0 ;  /* 0x0000000709007c0c */ /* 0x000fe2000c741270 */
[C---:B-1----:R-:W-:Y:S01]  /*4050*/  VIADD R13, R11.reuse, UR6 ;  /* 0x000000060b0d7c36 */ /* 0x042fe20008000000 */
[-C--:B------:R-:W-:Y:S01]  /*4060*/  LEA.HI.X.SX32 R9, R18, R2.reuse, 0x1, P6 ;  /* 0x0000000212097211 */ /* 0x080fe200030f0eff */
[----:B------:R-:W-:Y:S01]  /*4070*/  VIADD R17, R0, 0x2a ;  /* 0x0000002a00117836 */ /* 0x000fe20000000000 */
[----:B------:R-:W-:Y:S01]  /*4080*/  IADD3 R10, P6, R11, R3, RZ ;  /* 0x000000030b0a7210 */ /* 0x000fe20007fde0ff */
[----:B------:R-:W-:Y:S01]  /*4090*/  VIADD R18, R13, UR6 ;  /* 0x000000060d127c36 */ /* 0x000fe20008000000 */
[----:B------:R-:W-:Y:S01]  /*40a0*/  PRMT R19, R7, 0x7770, RZ ;  /* 0x0000777007137816 */ /* 0x000fe200000000ff */
[----:B------:R1:W-:Y:S01]  /*40b0*/  @P1 STG.E.U8 desc[UR14][R8.64], R23 ;  /* 0x0000001708001986 */ /* 0x0003e2000c10110e */
[----:B------:R-:W-:-:S02]  /*40c0*/  LEA.HI.X.SX32 R11, R11, R2, 0x1, P6 ;  /* 0x000000020b0b7211 */ /* 0x000fc400030f0eff */
[-C--:B------:R-:W-:Y:S01]  /*40d0*/  IADD3 R12, P6, R13, R3.reuse, RZ ;  /* 0x000000030d0c7210 */ /* 0x080fe20007fde0ff */
[----:B0-----:R-:W-:Y:S01]  /*40e0*/  VIADD R14, R0, 0x2b ;  /* 0x0000002b000e7836 */ /* 0x001fe20000000000 */
[----:B------:R-:W-:Y:S01]  /*40f0*/  PRMT R21, R7, 0x7771, RZ ;  /* 0x0000777107157816 */ /* 0x000fe200000000ff */
[----:B------:R0:W-:Y:S01]  /*4100*/  @P5 STG.E.U8 desc[UR14][R10.64], R19 ;  /* 0x000000130a005986 */ /* 0x0001e2000c10110e */
[-C--:B------:R-:W-:Y:S02]  /*4110*/  LEA.HI.X.SX32 R13, R13, R2.reuse, 0x1, P6 ;  /* 0x000000020d0d7211 */ /* 0x080fe400030f0eff */
[----:B------:R-:W-:Y:S02]  /*4120*/  ISETP.LT.AND P5, PT, R14, UR7, !P0 ;  /* 0x000000070e007c0c */ /* 0x000fe4000c7a1270 */
[CC--:B------:R-:W-:Y:S01]  /*4130*/  IADD3 R14, P6, R18.reuse, R3.reuse, RZ ;  /* 0x00000003120e7210 */ /* 0x0c0fe20007fde0ff */
[----:B-1----:R-:W-:Y:S01]  /*4140*/  VIADD R9, R18, UR6 ;  /* 0x0000000612097c36 */ /* 0x002fe20008000000 */
[----:B------:R-:W-:Y:S01]  /*4150*/  ISETP.LT.AND P1, PT, R17, UR7, !P0 ;  /* 0x0000000711007c0c */ /* 0x000fe2000c721270 */
[----:B------:R-:W-:Y:S01]  /*4160*/  VIADD R17, R0, 0x2c ;  /* 0x0000002c00117836 */ /* 0x000fe20000000000 */
[-C--:B------:R-:W-:Y:S01]  /*4170*/  LEA.HI.X.SX32 R15, R18, R2.reuse, 0x1, P6 ;  /* 0x00000002120f7211 */ /* 0x080fe200030f0eff */
[----:B------:R-:W-:Y:S01]  /*4180*/  VIADD R8, R0, 0x2d ;  /* 0x0000002d00087836 */ /* 0x000fe20000000000 */
[C---:B------:R-:W-:Y:S01]  /*4190*/  IADD3 R18, P6, R9.reuse, R3, RZ ;  /* 0x0000000309127210 */ /* 0x040fe20007fde0ff */
[C---:B0-----:R-:W-:Y:S01]  /*41a0*/  VIADD R10, R9.reuse, UR6 ;  /* 0x00000006090a7c36 */ /* 0x041fe20008000000 */
[----:B------:R-:W-:Y:S01]  /*41b0*/  PRMT R23, R4, 0x7772, RZ ;  /* 0x0000777204177816 */ /* 0x000fe200000000ff */
[----:B------:R0:W-:Y:S01]  /*41c0*/  @P4 STG.E.U8 desc[UR14][R12.64], R21 ;  /* 0x000000150c004986 */ /* 0x0001e2000c10110e */
[----:B------:R-:W-:Y:S01]  /*41d0*/  LEA.HI.X.SX32 R19, R9, R2, 0x1, P6 ;  /* 0x0000000209137211 */ /* 0x000fe200030f0eff */
[----:B------:R-:W-:Y:S01]  /*41e0*/  VIADD R9, R10, UR6 ;  /* 0x000000060a097c36 */ /* 0x000fe20008000000 */
[----:B------:R-:W-:Y:S01]  /*41f0*/  ISETP.LT.AND P4, PT, R17, UR7, !P0 ;  /* 0x0000000711007c0c */ /* 0x000fe2000c781270 */
[----:B------:R1:W-:Y:S01]  /*4200*/  @P3 STG.E.U8 desc[UR14][R14.64], R23 ;  /* 0x000000170e003986 */ /* 0x0003e2000c10110e */
[----:B------:R-:W-:Y:S01]  /*4210*/  ISETP.LT.AND P3, PT, R8, UR7, !P0 ;  /* 0x0000000708007c0c */ /* 0x000fe2000c761270 */
[----:B------:R-:W-:Y:S01]  /*4220*/  VIADD R8, R0, 0x2e ;  /* 0x0000002e00087836 */ /* 0x000fe20000000000 */
[----:B------:R-:W-:Y:S01]  /*4230*/  PRMT R17, R4, 0x7773, RZ ;  /* 0x0000777304117816 */ /* 0x000fe200000000ff */
[----:B------:R-:W-:-:S02]  /*4240*/  VIADD R4, R0, 0x2f ;  /* 0x0000002f00047836 */ /* 0x000fc40000000000 */
[----:B------:R-:W-:Y:S01]  /*4250*/  VIADD R20, R9, UR6 ;  /* 0x0000000609147c36 */ /* 0x000fe20008000000 */
[CC--:B0-----:R-:W-:Y:S01]  /*4260*/  IADD3 R12, P6, R10.reuse, R3.reuse, RZ ;  /* 0x000000030a0c7210 */ /* 0x0c1fe20007fde0ff */
[----:B------:R0:W-:Y:S01]  /*4270*/  @P2 STG.E.U8 desc[UR14][R18.64], R17 ;  /* 0x0000001112002986 */ /* 0x0001e2000c10110e */
[----:B------:R-:W-:Y:S02]  /*4280*/  PRMT R21, R5, 0x7772, RZ ;  /* 0x0000777205157816 */ /* 0x000fe400000000ff */
[-C--:B------:R-:W-:Y:S02]  /*4290*/  LEA.HI.X.SX32 R13, R10, R2.reuse, 0x1, P6 ;  /* 0x000000020a0d7211 */ /* 0x080fe400030f0eff */
[C---:B-1----:R-:W-:Y:S02]  /*42a0*/  IADD3 R14, P6, R9.reuse, R3, RZ ;  /* 0x00000003090e7210 */ /* 0x042fe40007fde0ff */
[----:B------:R-:W-:Y:S01]  /*42b0*/  ISETP.LT.AND P2, PT, R8, UR7, !P0 ;  /* 0x0000000708007c0c */ /* 0x000fe2000c741270 */
[----:B------:R1:W-:Y:S01]  /*42c0*/  @P1 STG.E.U8 desc[UR14][R12.64], R21 ;  /* 0x000000150c001986 */ /* 0x0003e2000c10110e */
[----:B------:R-:W-:-:S02]  /*42d0*/  LEA.HI.X.SX32 R15, R9, R2, 0x1, P6 ;  /* 0x00000002090f7211 */ /* 0x000fc400030f0eff */
[----:B------:R-:W-:Y:S01]  /*42e0*/  ISETP.LT.AND P1, PT, R4, UR7, !P0 ;  /* 0x0000000704007c0c */ /* 0x000fe2000c721270 */
[----:B------:R-:W2:Y:S01]  /*42f0*/  LDS.128 R8, [R16] ;  /* 0x0000000010087984 */ /* 0x000ea20000000c00 */
[CC--:B------:R-:W-:Y:S01]  /*4300*/  IADD3 R4, P6, R20.reuse, R3.reuse, RZ ;  /* 0x0000000314047210 */ /* 0x0c0fe20007fde0ff */
[----:B0-----:R-:W-:Y:S01]  /*4310*/  VIADD R18, R20, UR6 ;  /* 0x0000000614127c36 */ /* 0x001fe20008000000 */
[----:B------:R-:W-:Y:S01]  /*4320*/  PRMT R23, R6, 0x7773, RZ ;  /* 0x0000777306177816 */ /* 0x000fe200000000ff */
[----:B------:R0:W-:Y:S01]  /*4330*/  @P5 STG.E.U8 desc[UR14][R14.64], R25 ;  /* 0x000000190e005986 */ /* 0x0001e2000c10110e */
[----:B------:R-:W-:Y:S01]  /*4340*/  LEA.HI.X.SX32 R5, R20, R2, 0x1, P6 ;  /* 0x0000000214057211 */ /* 0x000fe200030f0eff */
[----:B------:R-:W-:Y:S01]  /*4350*/  VIADD R17, R0, 0x30 ;  /* 0x0000003000117836 */ /* 0x000fe20000000000 */
[----:B------:R-:W-:Y:S02]  /*4360*/  PRMT R19, R7, 0x7773, RZ ;  /* 0x0000777307137816 */ /* 0x000fe400000000ff */
[----:B-1----:R-:W-:-:S02]  /*4370*/  IADD3 R12, P6, R18, R3, RZ ;  /* 0x00000003120c7210 */ /* 0x002fc40007fde0ff */
[----:B------:R-:W-:Y:S01]  /*4380*/  PRMT R21, R6, 0x7772, RZ ;  /* 0x0000777206157816 */ /* 0x000fe200000000ff */
[----:B------:R-:W-:Y:S01]  /*4390*/  VIADD R6, R0, 0x32 ;  /* 0x0000003200067836 */ /* 0x000fe20000000000 */
[CC--:B------:R-:W-:Y:S01]  /*43a0*/  LEA.HI.X.SX32 R13, R18.reuse, R2.reuse, 0x1, P6 ;  /* 0x00000002120d7211 */ /* 0x0c0fe200030f0eff */
[----:B------:R-:W-:Y:S01]  /*43b0*/  VIADD R18, R18, UR6 ;  /* 0x0000000612127c36 */ /* 0x000fe20008000000 */
[----:B------:R-:W-:Y:S01]  /*43c0*/  ISETP.LT.AND P5, PT, R17, UR7, !P0 ;  /* 0x0000000711007c0c */ /* 0x000fe2000c7a1270 */
[----:B------:R1:W-:Y:S01]  /*43d0*/  @P4 STG.E.U8 desc[UR14][R4.64], R21 ;  /* 0x0000001504004986 */ /* 0x0003e2000c10110e */
[----:B------:R-:W-:Y:S02]  /*43e0*/  VIADD R17, R0, 0x31 ;  /* 0x0000003100117836 */ /* 0x000fe40000000000 */
[C---:B0-----:R-:W-:Y:S01]  /*43f0*/  IADD3 R14, P6, R18.reuse, R3, RZ ;  /* 0x00000003120e7210 */ /* 0x041fe20007fde0ff */
[----:B------:R-:W-:Y:S01]  /*4400*/  VIADD R16, R18, UR6 ;  /* 0x0000000612107c36 */ /* 0x000fe20008000000 */
[----:B------:R0:W-:Y:S01]  /*4410*/  @P3 STG.E.U8 desc[UR14][R12.64], R23 ;  /* 0x000000170c003986 */ /* 0x0001e2000c10110e */
[----:B------:R-:W-:Y:S01]  /*4420*/  ISETP.LT.AND P3, PT, R6, UR7, !P0 ;  /* 0x0000000706007c0c */ /* 0x000fe2000c761270 */
[----:B------:R-:W-:Y:S01]  /*4430*/  VIADD R6, R0, 0x33 ;  /* 0x0000003300067836 */ /* 0x000fe20000000000 */
[----:B------:R-:W-:-:S02]  /*4440*/  LEA.HI.X.SX32 R15, R18, R2, 0x1, P6 ;  /* 0x00000002120f7211 */ /* 0x000fc400030f0eff */
[----:B------:R-:W-:Y:S02]  /*4450*/  ISETP.LT.AND P4, PT, R17, UR7, !P0 ;  /* 0x0000000711007c0c */ /* 0x000fe4000c781270 */
[----:B-1----:R-:W-:Y:S01]  /*4460*/  PRMT R21, R7, 0x7772, RZ ;  /* 0x0000777207157816 */ /* 0x002fe200000000ff */
[C---:B------:R-:W-:Y:S01]  /*4470*/  VIADD R7, R16.reuse, UR6 ;  /* 0x0000000610077c36 */ /* 0x040fe20008000000 */
[----:B------:R-:W-:-:S03]  /*4480*/  IADD3 R4, P6, R16, R3, RZ ;  /* 0x0000000310047210 */ /* 0x000fc60007fde0ff */
[----:B------:R1:W-:Y:S01]  /*4490*/  @P2 STG.E.U8 desc[UR14][R14.64], R21 ;  /* 0x000000150e002986 */ /* 0x0003e2000c10110e */
[-C--:B------:R-:W-:Y:S01]  /*44a0*/  LEA.HI.X.SX32 R5, R16, R2.reuse, 0x1, P6 ;  /* 0x0000000210057211 */ /* 0x080fe200030f0eff */
[----:B0-----:R-:W-:Y:S01]  /*44b0*/  VIADD R12, R0, 0x34 ;  /* 0x00000034000c7836 */ /* 0x001fe20000000000 */
[----:B------:R-:W-:Y:S01]  /*44c0*/  ISETP.LT.AND P2, PT, R6, UR7, !P0 ;  /* 0x0000000706007c0c */ /* 0x000fe2000c741270 */
[C---:B------:R-:W-:Y:S01]  /*44d0*/  VIADD R17, R7.reuse, UR6 ;  /* 0x0000000607117c36 */ /* 0x040fe20008000000 */
[CC--:B------:R-:W-:Y:S01]  /*44e0*/  IADD3 R6, P6, R7.reuse, R3.reuse, RZ ;  /* 0x0000000307067210 */ /* 0x0c0fe20007fde0ff */
[----:B------:R0:W-:Y:S01]  /*44f0*/  @P1 STG.E.U8 desc[UR14][R4.64], R19 ;  /* 0x0000001304001986 */ /* 0x0001e2000c10110e */
[----:B------:R-:W-:Y:S01]  /*4500*/  ISETP.LT.AND P1, PT, R12, UR7, !P0 ;  /* 0x000000070c007c0c */ /* 0x000fe2000c721270 */
[C---:B------:R-:W-:Y:S01]  /*4510*/  VIADD R16, R0.reuse, 0x35 ;  /* 0x0000003500107836 */ /* 0x040fe20000000000 */
[----:B------:R-:W-:Y:S02]  /*4520*/  LEA.HI.X.SX32 R7, R7, R2, 0x1, P6 ;  /* 0x0000000207077211 */ /* 0x000fe400030f0eff */
[----:B------:R-:W-:Y:S01]  /*4530*/  IADD3 R12, P6, R17, R3, RZ ;  /* 0x00000003110c7210 */ /* 0x000fe20007fde0ff */
[----:B-1----:R-:W-:Y:S01]  /*4540*/  VIADD R14, R0, 0x37 ;  /* 0x00000037000e7836 */ /* 0x002fe20000000000 */
[----:B--2---:R-:W-:-:S02]  /*4550*/  PRMT R23, R8, 0x7770, RZ ;  /* 0x0000777008177816 */ /* 0x004fc400000000ff */
[CC--:B------:R-:W-:Y:S01]  /*4560*/  LEA.HI.X.SX32 R13, R17.reuse, R2.reuse, 0x1, P6 ;  /* 0x00000002110d7211 */ /* 0x0c0fe200030f0eff */
[----:B------:R-:W-:Y:S01]  /*4570*/  VIADD R17, R17, UR6 ;  /* 0x0000000611117c36 */ /* 0x000fe20008000000 */
[----:B------:R-:W-:Y:S01]  /*4580*/  PRMT R21, R8, 0x7771, RZ ;  /* 0x0000777108157816 */ /* 0x000fe200000000ff */
[----:B0-----:R-:W-:Y:S01]  /*4590*/  VIADD R5, R0, 0x36 ;  /* 0x0000003600057836 */ /* 0x001fe20000000000 */
[----:B------:R0:W-:Y:S01]  /*45a0*/  @P5 STG.E.U8 desc[UR14][R6.64], R23 ;  /* 0x0000001706005986 */ /* 0x0001e2000c10110e */
[C---:B------:R-:W-:Y:S01]  /*45b0*/  VIADD R15, R17.reuse, UR6 ;  /* 0x00000006110f7c36 */ /* 0x040fe20008000000 */
[----:B------:R-:W-:Y:S02]  /*45c0*/  IADD3 R4, P6, R17, R3, RZ ;  /* 0x0000000311047210 */ /* 0x000fe40007fde0ff */
[----:B------:R1:W-:Y:S01]  /*45d0*/  @P4 STG.E.U8 desc[UR14][R12.64], R21 ;  /* 0x000000150c004986 */ /* 0x0003e2000c10110e */
[----:B------:R-:W-:Y:S02]  /*45e0*/  ISETP.LT.AND P4, PT, R5, UR7, !P0 ;  /* 0x0000000705007c0c */ /* 0x000fe4000c781270 */
[----:B------:R-:W-:-:S02]  /*45f0*/  LEA.HI.X.SX32 R5, R17, R2, 0x1, P6 ;  /* 0x0000000211057211 */ /* 0x000fc400030f0eff */
[----:B------:R-:W-:Y:S02]  /*4600*/  PRMT R19, R9, 0x7770, RZ ;  /* 0x0000777009137816 */ /* 0x000fe400000000ff */
[----:B------:R-:W-:Y:S01]  /*4610*/  ISETP.LT.AND P5, PT, R16, UR7, !P0 ;  /* 0x0000000710007c0c */ /* 0x000fe2000c7a1270 */
[C---:B------:R-:W-:Y:S01]  /*4620*/  VIADD R16, R15.reuse, UR6 ;  /* 0x000000060f107c36 */ /* 0x040fe20008000000 */
[-C--:B0-----:R-:W-:Y:S01]  /*4630*/  IADD3 R6, P6, R15, R3.reuse, RZ ;  /* 0x000000030f067210 */ /* 0x081fe20007fde0ff */
[----:B------:R0:W-:Y:S01]  /*4640*/  @P3 STG.E.U8 desc[UR14][R4.64], R19 ;  /* 0x0000001304003986 */ /* 0x0001e2000c10110e */
[----:B------:R-:W-:Y:S01]  /*4650*/  PRMT R23, R9, 0x7771, RZ ;  /* 0x0000777109177816 */ /* 0x000fe200000000ff */
[----:B------:R-:W-:Y:S01]  /*4660*/  VIADD R17, R16, UR6 ;  /* 0x0000000610117c36 */ /* 0x000fe20008000000 */
[----:B------:R-:W-:Y:S02]  /*4670*/  LEA.HI.X.SX32 R7, R15, R2, 0x1, P6 ;  /* 0x000000020f077211 */ /* 0x000fe400030f0eff */
[----:B------:R-:W-:Y:S01]  /*4680*/  ISETP.LT.AND P3, PT, R14, UR7, !P0 ;  /* 0x000000070e007c0c */ /* 0x000fe2000c761270 */
[----:B------:R-:W-:Y:S01]  /*4690*/  VIADD R14, R0, 0x38 ;  /* 0x00000038000e7836 */ /* 0x000fe20000000000 */
[----:B-1----:R-:W-:Y:S01]  /*46a0*/  IADD3 R12, P6, R16, R3, RZ ;  /* 0x00000003100c7210 */ /* 0x002fe20007fde0ff */
[----:B------:R1:W-:Y:S01]  /*46b0*/  @P2 STG.E.U8 desc[UR14][R6.64], R23 ;  /* 0x0000001706002986 */ /* 0x0003e2000c10110e */
[----:B------:R-:W-:-:S02]  /*46c0*/  PRMT R21, R10, 0x7770, RZ ;  /* 0x000077700a157816 */ /* 0x000fc400000000ff */
[-C--:B------:R-:W-:Y:S01]  /*46d0*/  LEA.HI.X.SX32 R13, R16, R2.reuse, 0x1, P6 ;  /* 0x00000002100d7211 */ /* 0x080fe200030f0eff */
[----:B0-----:R-:W-:Y:S01]  /*46e0*/  VIADD R5, R0, 0x3a ;  /* 0x0000003a00057836 */ /* 0x001fe20000000000 */
[----:B------:R-:W-:Y:S01]  /*46f0*/  ISETP.LT.AND P2, PT, R14, UR7, !P0 ;  /* 0x000000070e007c0c */ /* 0x000fe2000c741270 */
[----:B------:R-:W-:Y:S01]  /*4700*/  VIADD R16, R0, 0x39 ;  /* 0x0000003900107836 */ /* 0x000fe20000000000 */
[CC--:B------:R-:W-:Y:S01]  /*4710*/  IADD3 R14, P6, R17.reuse, R3.reuse, RZ ;  /* 0x00000003110e7210 */ /* 0x0c0fe20007fde0ff */
[----:B------:R0:W-:Y:S01]  /*4720*/  @P1 STG.E.U8 desc[UR14][R12.64], R21 ;  /* 0x000000150c001986 */ /* 0x0001e2000c10110e */
[----:B------:R-:W-:Y:S02]  /*4730*/  PRMT R19, R10, 0x7771, RZ ;  /* 0x000077710a137816 */ /* 0x000fe400000000ff */
[CC--:B------:R-:W-:Y:S01]  /*4740*/  LEA.HI.X.SX32 R15, R17.reuse, R2.reuse, 0x1, P6 ;  /* 0x00000002110f7211 */ /* 0x0c0fe200030f0eff */
[----:B------:R-:W-:Y:S01]  /*4750*/  VIADD R17, R17, UR6 ;  /* 0x0000000611117c36 */ /* 0x000fe20008000000 */
[----:B------:R-:W-:Y:S01]  /*4760*/  ISETP.LT.AND P1, PT, R16, UR7, !P0 ;  /* 0x0000000710007c0c */ /* 0x000fe2000c721270 */
[----:B------:R-:W-:Y:S01]  /*4770*/  VIADD R16, R0, 0x3b ;  /* 0x0000003b00107836 */ /* 0x000fe20000000000 */
[----:B------:R-:W-:Y:S01]  /*4780*/  PRMT R25, R9, 0x7772, RZ ;  /* 0x0000777209197816 */ /* 0x000fe200000000ff */
[C---:B-1----:R-:W-:Y:S01]  /*4790*/  VIADD R7, R17.reuse, UR6 ;  /* 0x0000000611077c36 */ /* 0x042fe20008000000 */
[----:B------:R-:W-:Y:S01]  /*47a0*/  IADD3 R4, P6, R17, R3, RZ ;  /* 0x0000000311047210 */ /* 0x000fe20007fde0ff */
[----:B------:R1:W-:Y:S01]  /*47b0*/  @P5 STG.E.U8 desc[UR14][R14.64], R19 ;  /* 0x000000130e005986 */ /* 0x0003e2000c10110e */
[----:B------:R-:W-:Y:S01]  /*47c0*/  ISETP.LT.AND P5, PT, R5, UR7, !P0 ;  /* 0x0000000705007c0c */ /* 0x000fe2000c7a1270 */
[----:B0-----:R-:W-:Y:S01]  /*47d0*/  VIADD R13, R7, UR6 ;  /* 0x00000006070d7c36 */ /* 0x001fe20008000000 */
[----:B------:R-:W-:-:S02]  /*47e0*/  LEA.HI.X.SX32 R5, R17, R2, 0x1, P6 ;  /* 0x0000000211057211 */ /* 0x000fc400030f0eff */
[----:B------:R-:W-:Y:S02]  /*47f0*/  PRMT R21, R11, 0x7770, RZ ;  /* 0x000077700b157816 */ /* 0x000fe400000000ff */
[-C--:B------:R-:W-:Y:S02]  /*4800*/  IADD3 R6, P6, R7, R3.reuse, RZ ;  /* 0x0000000307067210 */ /* 0x080fe40007fde0ff */
[----:B------:R-:W-:Y:S01]  /*4810*/  PRMT R17, R11, 0x7771, RZ ;  /* 0x000077710b117816 */ /* 0x000fe200000000ff */
[----:B------:R0:W-:Y:S01]  /*4820*/  @P4 STG.E.U8 desc[UR14][R4.64], R21 ;  /* 0x0000001504004986 */ /* 0x0001e2000c10110e */
[----:B------:R-:W-:Y:S01]  /*4830*/  LEA.HI.X.SX32 R7, R7, R2, 0x1, P6 ;  /* 0x0000000207077211 */ /* 0x000fe200030f0eff */
[C---:B-1----:R-:W-:Y:S01]  /*4840*/  VIADD R15, R13.reuse, UR6 ;  /* 0x000000060d0f7c36 */ /* 0x042fe20008000000 */
[----:B------:R-:W-:Y:S01]  /*4850*/  ISETP.LT.AND P4, PT, R16, UR7, !P0 ;  /* 0x0000000710007c0c */ /* 0x000fe2000c781270 */
[----:B------:R-:W-:Y:S01]  /*4860*/  VIADD R14, R0, 0x3c ;  /* 0x0000003c000e7836 */ /* 0x000fe20000000000 */
[----:B------:R-:W-:Y:S01]  /*4870*/  IADD3 R12, P6, R13, R3, RZ ;  /* 0x000000030d0c7210 */ /* 0x000fe20007fde0ff */
[----:B------:R-:W-:Y:S01]  /*4880*/  VIADD R16, R15, UR6 ;  /* 0x000000060f107c36 */ /* 0x000fe20008000000 */
[----:B------:R1:W-:Y:S01]  /*4890*/  @P3 STG.E.U8 desc[UR14][R6.64], R17 ;  /* 0x0000001106003986 */ /* 0x0003e2000c10110e */
[----:B------:R-:W-:-:S02]  /*48a0*/  PRMT R19, R8, 0x7772, RZ ;  /* 0x0000777208137816 */ /* 0x000fc400000000ff */
[-C--:B------:R-:W-:Y:S02]  /*48b0*/  LEA.HI.X.SX32 R13, R13, R2.reuse, 0x1, P6 ;  /* 0x000000020d0d7211 */ /* 0x080fe400030f0eff */
[----:B------:R-:W-:Y:S01]  /*48c0*/  ISETP.LT.AND P3, PT, R14, UR7, !P0 ;  /* 0x000000070e007c0c */ /* 0x000fe2000c761270 */
[----:B0-----:R-:W-:Y:S01]  /*48d0*/  VIADD R4, R0, 0x3d ;  /* 0x0000003d00047836 */ /* 0x001fe20000000000 */
[CC--:B------:R-:W-:Y:S01]  /*48e0*/  IADD3 R14, P6, R15.reuse, R3.reuse, RZ ;  /* 0x000000030f0e7210 */ /* 0x0c0fe20007fde0ff */
[----:B------:R0:W-:Y:S01]  /*48f0*/  @P2 STG.E.U8 desc[UR14][R12.64], R19 ;  /* 0x000000130c002986 */ /* 0x0001e2000c10110e */
[----:B------:R-:W-:Y:S01]  /*4900*/  PRMT R21, R8, 0x7773, RZ ;  /* 0x0000777308157816 */ /* 0x000fe200000000ff */
[----:B------:R-:W-:Y:S01]  /*4910*/  VIADD R8, R0, 0x3e ;  /* 0x0000003e00087836 */ /* 0x000fe20000000000 */
[----:B------:R-:W-:Y:S01]  /*4920*/  LEA.HI.X.SX32 R15, R15, R2, 0x1, P6 ;  /* 0x000000020f0f7211 */ /* 0x000fe200030f0eff */
[----:B-1----:R-:W-:Y:S01]  /*4930*/  VIADD R7, R16, UR6 ;  /* 0x0000000610077c36 */ /* 0x002fe20008000000 */
[----:B------:R-:W-:Y:S01]  /*4940*/  ISETP.LT.AND P2, PT, R4, UR7, !P0 ;  /* 0x0000000704007c0c */ /* 0x000fe2000c741270 */
[----:B------:R-:W-:Y:S01]  /*4950*/  VIADD R0, R0, 0x3f ;  /* 0x0000003f00007836 */ /* 0x000fe20000000000 */
[-C--:B------:R-:W-:Y:S01]  /*4960*/  IADD3 R4, P6, R16, R3.reuse, RZ ;  /* 0x0000000310047210 */ /* 0x080fe20007fde0ff */
[C---:B------:R-:W-:Y:S01]  /*4970*/  VIADD R17, R7.reuse, UR6 ;  /* 0x0000000607117c36 */ /* 0x040fe20008000000 */
[----:B------:R1:W-:Y:S01]  /*4980*/  @P1 STG.E.U8 desc[UR14][R14.64], R21 ;  /* 0x000000150e001986 */ /* 0x0003e2000c10110e */
[----:B------:R-:W-:-:S02]  /*4990*/  IADD3 R6, P1, R7, R3, RZ ;  /* 0x0000000307067210 */ /* 0x000fc40007f3e0ff */
[----:B------:R-:W-:Y:S01]  /*49a0*/  VIADD R18, R17, UR6 ;  /* 0x0000000611127c36 */ /* 0x000fe20008000000 */
[-C--:B------:R-:W-:Y:S02]  /*49b0*/  LEA.HI.X.SX32 R5, R16, R2.reuse, 0x1, P6 ;  /* 0x0000000210057211 */ /* 0x080fe400030f0eff */
[-C--:B------:R-:W-:Y:S01]  /*49c0*/  LEA.HI.X.SX32 R7, R7, R2.reuse, 0x1, P1 ;  /* 0x0000000207077211 */ /* 0x080fe200008f0eff */
[----:B0-----:R-:W-:Y:S01]  /*49d0*/  VIADD R19, R18, UR6 ;  /* 0x0000000612137c36 */ /* 0x001fe20008000000 */
[-C--:B------:R-:W-:Y:S01]  /*49e0*/  IADD3 R12, P6, R17, R3.reuse, RZ ;  /* 0x00000003110c7210 */ /* 0x080fe20007fde0ff */
[----:B------:R0:W-:Y:S01]  /*49f0*/  @P5 STG.E.U8 desc[UR14][R4.64], R25 ;  /* 0x0000001904005986 */ /* 0x0001e2000c10110e */
[----:B------:R-:W-:Y:S01]  /*4a00*/  PRMT R23, R9, 0x7773, RZ ;  /* 0x0000777309177816 */ /* 0x000fe200000000ff */
[C---:B------:R-:W-:Y:S01]  /*4a10*/  VIADD R20, R19.reuse, UR6 ;  /* 0x0000000613147c36 */ /* 0x040fe20008000000 */
[----:B-1----:R-:W-:Y:S02]  /*4a20*/  IADD3 R14, P1, R19, R3, RZ ;  /* 0x00000003130e7210 */ /* 0x002fe40007f3e0ff */
[-C--:B------:R-:W-:Y:S01]  /*4a30*/  LEA.HI.X.SX32 R13, R17, R2.reuse, 0x1, P6 ;  /* 0x00000002110d7211 */ /* 0x080fe200030f0eff */
[----:B------:R0:W-:Y:S01]  /*4a40*/  @P4 STG.E.U8 desc[UR14][R6.64], R23 ;  /* 0x0000001706004986 */ /* 0x0001e2000c10110e */
[----:B------:R-:W-:-:S02]  /*4a50*/  LEA.HI.X.SX32 R15, R19, R2, 0x1, P1 ;  /* 0x00000002130f7211 */ /* 0x000fc400008f0eff */
[----:B------:R-:W-:Y:S02]  /*4a60*/  ISETP.LT.AND P1, PT, R8, UR7, !P0 ;  /* 0x0000000708007c0c */ /* 0x000fe4000c721270 */
[-C--:B------:R-:W-:Y:S02]  /*4a70*/  IADD3 R16, P6, R18, R3.reuse, RZ ;  /* 0x0000000312107210 */ /* 0x080fe40007fde0ff */
[----:B------:R-:W-:Y:S02]  /*4a80*/  ISETP.LT.AND P0, PT, R0, UR7, !P0 ;  /* 0x0000000700007c0c */ /* 0x000fe4000c701270 */
[----:B------:R-:W-:Y:S02]  /*4a90*/  LEA.HI.X.SX32 R17, R18, R2, 0x1, P6 ;  /* 0x0000000212117211 */ /* 0x000fe400030f0eff */
[----:B------:R-:W-:Y:S02]  /*4aa0*/  IADD3 R18, P6, R20, R3, RZ ;  /* 0x0000000314127210 */ /* 0x000fe40007fde0ff */
[----:B------:R-:W-:-:S02]  /*4ab0*/  PRMT R21, R10, 0x7772, RZ ;  /* 0x000077720a157816 */ /* 0x000fc400000000ff */
[----:B------:R-:W-:Y:S02]  /*4ac0*/  PRMT R9, R10, 0x7773, RZ ;  /* 0x000077730a097816 */ /* 0x000fe400000000ff */
[C---:B------:R-:W-:Y:S01]  /*4ad0*/  PRMT R3, R11.reuse, 0x7773, RZ ;  /* 0x000077730b037816 */ /* 0x040fe200000000ff */
[----:B------:R0:W-:Y:S01]  /*4ae0*/  @P3 STG.E.U8 desc[UR14][R12.64], R21 ;  /* 0x000000150c003986 */ /* 0x0001e2000c10110e */
[----:B------:R-:W-:Y:S02]  /*4af0*/  PRMT R11, R11, 0x7772, RZ ;  /* 0x000077720b0b7816 */ /* 0x000fe400000000ff */
[----:B------:R-:W-:Y:S01]  /*4b00*/  LEA.HI.X.SX32 R19, R20, R2, 0x1, P6 ;  /* 0x0000000214137211 */ /* 0x000fe200030f0eff */
[----:B------:R0:W-:Y:S04]  /*4b10*/  @P2 STG.E.U8 desc[UR14][R16.64], R9 ;  /* 0x0000000910002986 */ /* 0x0001e8000c10110e */
[----:B------:R0:W-:Y:S01]  /*4b20*/  @P1 STG.E.U8 desc[UR14][R14.64], R11 ;  /* 0x0000000b0e001986 */ /* 0x0001e2000c10110e */
[----:B------:R-:W-:Y:S05]  /*4b30*/  @!P0 EXIT ;  /* 0x000000000000894d */ /* 0x000fea0003800000 */
[----:B------:R-:W-:Y:S01]  /*4b40*/  STG.E.U8 desc[UR14][R18.64], R3 ;  /* 0x0000000312007986 */ /* 0x000fe2000c10110e */
[----:B------:R-:W-:Y:S05]  /*4b50*/  EXIT ;  /* 0x000000000000794d */ /* 0x000fea0003800000 */
.L_x_2:
[----:B------:R-:W-:-:S00]  /*4b60*/  BRA `(.L_x_2) ;  /* 0xfffffffc00fc7947 */ /* 0x000fc0000383ffff */
[----:B------:R-:W-:-:S00]  /*4b70*/  NOP ;  /* 0x0000000000007918 */ /* 0x000fc00000000000 */
        /* <DEDUP_REMOVED lines=8> */
.L_x_3:


//--------------------- .nv.shared.matmul_kernel  --------------------------
	.section	.nv.shared.matmul_kernel,"aw",@nobits
	.sectionflags	@""
	.align	16
	.zero		1024


//--------------------- .nv.shared.reserved.0     --------------------------
	.section	.nv.shared.reserved.0,"aw",@nobits
	.weak		__nv_reservedSMEM_offset_0_alias
	.size		__nv_reservedSMEM_offset_0_alias, 0, 0
	.other		__nv_reservedSMEM_offset_0_alias,@"STO_CUDA_RESERVED_SHARED STV_DEFAULT"
__nv_reservedSMEM_offset_0_alias:
	.zero		0


//--------------------- .nv.constant0.matmul_kernel --------------------------
	.section	.nv.constant0.matmul_kernel,"a",@progbits
	.sectionflags	@""
	.align	4
.nv.constant0.matmul_kernel:
	.zero		608


//--------------------- SYMBOLS --------------------------

	.type		.nv.reservedSmem.offset0,@object
	.size		.nv.reservedSmem.offset0,0x4
